//
// Generated by NVIDIA NVVM Compiler
//
// Compiler Build ID: CL-36424714
// Cuda compilation tools, release 13.0, V13.0.88
// Based on NVVM 20.0.0
//

.version 9.0
.target sm_100
.address_size 64

	// .globl	_Z16test_shared_loadv
.extern .func  (.param .b32 func_retval0) vprintf
(
	.param .b64 vprintf_param_0,
	.param .b64 vprintf_param_1
)
;
// _ZZ16test_shared_loadvE11shared_data has been demoted
// _ZZ33test_shared_load_op_comprehensivevE13shared_buffer has been demoted
// _ZZ33test_shared_load_op_comprehensivevE7results has been demoted
.global .align 1 .b8 $str[4] = {89, 69, 83};
.global .align 1 .b8 $str$1[3] = {78, 79};
.global .align 1 .b8 $str$2[44] = {84, 104, 114, 101, 97, 100, 32, 37, 100, 58, 32, 80, 84, 88, 61, 48, 120, 37, 48, 52, 88, 44, 32, 83, 84, 68, 61, 48, 120, 37, 48, 52, 88, 44, 32, 80, 65, 83, 83, 61, 37, 115, 10};
.global .align 1 .b8 $str$3[39] = {61, 61, 61, 32, 84, 101, 115, 116, 105, 110, 103, 32, 83, 104, 97, 114, 101, 100, 76, 111, 97, 100, 79, 112, 32, 70, 117, 110, 99, 116, 105, 111, 110, 32, 61, 61, 61, 10};
.global .align 1 .b8 $str$4[41] = {69, 120, 112, 101, 99, 116, 101, 100, 58, 32, 32, 32, 48, 120, 37, 48, 56, 88, 32, 48, 120, 37, 48, 56, 88, 32, 48, 120, 37, 48, 56, 88, 32, 48, 120, 37, 48, 56, 88, 10};
.global .align 1 .b8 $str$5[41] = {76, 111, 97, 100, 101, 100, 58, 32, 32, 32, 32, 32, 48, 120, 37, 48, 56, 88, 32, 48, 120, 37, 48, 56, 88, 32, 48, 120, 37, 48, 56, 88, 32, 48, 120, 37, 48, 56, 88, 10};
.global .align 1 .b8 $str$6[15] = {84, 101, 115, 116, 32, 80, 65, 83, 83, 58, 32, 37, 115, 10};
.global .align 1 .b8 $str$7[41] = {61, 61, 61, 32, 67, 111, 109, 112, 114, 101, 104, 101, 110, 115, 105, 118, 101, 32, 83, 104, 97, 114, 101, 100, 76, 111, 97, 100, 79, 112, 32, 84, 101, 115, 116, 32, 61, 61, 61, 10};
.global .align 1 .b8 $str$8[5] = {80, 65, 83, 83};
.global .align 1 .b8 $str$9[5] = {70, 65, 73, 76};
.global .align 1 .b8 $str$10[17] = {80, 111, 115, 105, 116, 105, 111, 110, 32, 37, 100, 58, 32, 37, 115, 10};
.global .align 1 .b8 $str$11[18] = {79, 118, 101, 114, 97, 108, 108, 32, 116, 101, 115, 116, 58, 32, 37, 115, 10};
.global .align 1 .b8 $str$12[9] = {65, 76, 76, 32, 80, 65, 83, 83};
.global .align 1 .b8 $str$13[10] = {83, 79, 77, 69, 32, 70, 65, 73, 76};

.visible .entry _Z16test_shared_loadv()
{
	.local .align 8 .b8 	__local_depot0[24];
	.reg .b64 	%SP;
	.reg .b64 	%SPL;
	.reg .pred 	%p<6>;
	.reg .b32 	%r<28>;
	.reg .b64 	%rd<13>;
	// demoted variable
	.shared .align 16 .b8 _ZZ16test_shared_loadvE11shared_data[64];
	mov.u64 	%SPL, __local_depot0;
	cvta.local.u64 	%SP, %SPL;
	mov.u32 	%r1, %tid.x;
	setp.ne.s32 	%p1, %r1, 0;
	@%p1 bra 	$L__BB0_2;
	mov.b32 	%r2, 34661;
	mov.b32 	%r3, 4660;
	mov.b32 	%r4, 48879;
	mov.b32 	%r5, 57005;
	st.shared.v4.u32 	[_ZZ16test_shared_loadvE11shared_data], {%r5, %r4, %r3, %r2};
	st.shared.v4.u32 	[_ZZ16test_shared_loadvE11shared_data+16], {%r4, %r3, %r2, %r5};
	st.shared.v4.u32 	[_ZZ16test_shared_loadvE11shared_data+32], {%r3, %r2, %r5, %r4};
	st.shared.v4.u32 	[_ZZ16test_shared_loadvE11shared_data+48], {%r2, %r5, %r4, %r3};
$L__BB0_2:
	bar.sync 	0;
	mov.u32 	%r11, _ZZ16test_shared_loadvE11shared_data;
	add.s32 	%r10, %r11, 32;
	// begin inline asm
	ld.shared.v4.u32 {%r6, %r7, %r8, %r9}, [%r10];

	// end inline asm
	ld.shared.v4.u32 	{%r12, %r13, %r14, %r15}, [_ZZ16test_shared_loadvE11shared_data+32];
	setp.eq.s32 	%p2, %r6, %r12;
	setp.eq.s32 	%p3, %r7, %r13;
	setp.eq.s32 	%p4, %r8, %r14;
	setp.eq.s32 	%p5, %r9, %r15;
	add.u64 	%rd1, %SP, 0;
	add.u64 	%rd2, %SPL, 0;
	mov.u64 	%rd3, $str$1;
	cvta.global.u64 	%rd4, %rd3;
	mov.u64 	%rd5, $str;
	cvta.global.u64 	%rd6, %rd5;
	selp.b64 	%rd7, %rd6, %rd4, %p5;
	selp.b64 	%rd8, %rd7, %rd4, %p4;
	selp.b64 	%rd9, %rd8, %rd4, %p3;
	selp.b64 	%rd10, %rd9, %rd4, %p2;
	st.local.v2.u32 	[%rd2], {%r1, %r6};
	st.local.u32 	[%rd2+8], %r12;
	st.local.u64 	[%rd2+16], %rd10;
	mov.u64 	%rd11, $str$2;
	cvta.global.u64 	%rd12, %rd11;
	{ // callseq 0, 0
	.param .b64 param0;
	st.param.b64 	[param0], %rd12;
	.param .b64 param1;
	st.param.b64 	[param1], %rd1;
	.param .b32 retval0;
	call.uni (retval0), 
	vprintf, 
	(
	param0, 
	param1
	);
	ld.param.b32 	%r20, [retval0];
	} // callseq 0
	st.local.v2.u32 	[%rd2], {%r1, %r7};
	st.local.u32 	[%rd2+8], %r13;
	st.local.u64 	[%rd2+16], %rd10;
	{ // callseq 1, 0
	.param .b64 param0;
	st.param.b64 	[param0], %rd12;
	.param .b64 param1;
	st.param.b64 	[param1], %rd1;
	.param .b32 retval0;
	call.uni (retval0), 
	vprintf, 
	(
	param0, 
	param1
	);
	ld.param.b32 	%r22, [retval0];
	} // callseq 1
	st.local.v2.u32 	[%rd2], {%r1, %r8};
	st.local.u32 	[%rd2+8], %r14;
	st.local.u64 	[%rd2+16], %rd10;
	{ // callseq 2, 0
	.param .b64 param0;
	st.param.b64 	[param0], %rd12;
	.param .b64 param1;
	st.param.b64 	[param1], %rd1;
	.param .b32 retval0;
	call.uni (retval0), 
	vprintf, 
	(
	param0, 
	param1
	);
	ld.param.b32 	%r24, [retval0];
	} // callseq 2
	st.local.v2.u32 	[%rd2], {%r1, %r9};
	st.local.u32 	[%rd2+8], %r15;
	st.local.u64 	[%rd2+16], %rd10;
	{ // callseq 3, 0
	.param .b64 param0;
	st.param.b64 	[param0], %rd12;
	.param .b64 param1;
	st.param.b64 	[param1], %rd1;
	.param .b32 retval0;
	call.uni (retval0), 
	vprintf, 
	(
	param0, 
	param1
	);
	ld.param.b32 	%r26, [retval0];
	} // callseq 3
	ret;

}
	// .globl	_Z19test_shared_load_opv
.visible .entry _Z19test_shared_load_opv()
{
	.local .align 16 .b8 	__local_depot1[16];
	.reg .b64 	%SP;
	.reg .b64 	%SPL;
	.reg .pred 	%p<2>;
	.reg .b32 	%r<14>;
	.reg .b64 	%rd<13>;

	mov.u64 	%SPL, __local_depot1;
	cvta.local.u64 	%SP, %SPL;
	mov.u32 	%r1, %tid.x;
	setp.ne.s32 	%p1, %r1, 0;
	bar.sync 	0;
	bar.sync 	0;
	@%p1 bra 	$L__BB1_2;
	add.u64 	%rd1, %SP, 0;
	add.u64 	%rd2, %SPL, 0;
	mov.u64 	%rd3, $str$3;
	cvta.global.u64 	%rd4, %rd3;
	{ // callseq 4, 0
	.param .b64 param0;
	st.param.b64 	[param0], %rd4;
	.param .b64 param1;
	st.param.b64 	[param1], 0;
	.param .b32 retval0;
	call.uni (retval0), 
	vprintf, 
	(
	param0, 
	param1
	);
	ld.param.b32 	%r2, [retval0];
	} // callseq 4
	mov.b32 	%r4, -572662307;
	mov.b32 	%r5, -858993460;
	mov.b32 	%r6, -1145324613;
	mov.b32 	%r7, -1431655766;
	st.local.v4.u32 	[%rd2], {%r7, %r6, %r5, %r4};
	mov.u64 	%rd5, $str$4;
	cvta.global.u64 	%rd6, %rd5;
	{ // callseq 5, 0
	.param .b64 param0;
	st.param.b64 	[param0], %rd6;
	.param .b64 param1;
	st.param.b64 	[param1], %rd1;
	.param .b32 retval0;
	call.uni (retval0), 
	vprintf, 
	(
	param0, 
	param1
	);
	ld.param.b32 	%r8, [retval0];
	} // callseq 5
	st.local.v4.u32 	[%rd2], {%r7, %r6, %r5, %r4};
	mov.u64 	%rd7, $str$5;
	cvta.global.u64 	%rd8, %rd7;
	{ // callseq 6, 0
	.param .b64 param0;
	st.param.b64 	[param0], %rd8;
	.param .b64 param1;
	st.param.b64 	[param1], %rd1;
	.param .b32 retval0;
	call.uni (retval0), 
	vprintf, 
	(
	param0, 
	param1
	);
	ld.param.b32 	%r10, [retval0];
	} // callseq 6
	mov.u64 	%rd9, $str;
	cvta.global.u64 	%rd10, %rd9;
	st.local.u64 	[%rd2], %rd10;
	mov.u64 	%rd11, $str$6;
	cvta.global.u64 	%rd12, %rd11;
	{ // callseq 7, 0
	.param .b64 param0;
	st.param.b64 	[param0], %rd12;
	.param .b64 param1;
	st.param.b64 	[param1], %rd1;
	.param .b32 retval0;
	call.uni (retval0), 
	vprintf, 
	(
	param0, 
	param1
	);
	ld.param.b32 	%r12, [retval0];
	} // callseq 7
$L__BB1_2:
	ret;

}
	// .globl	_Z33test_shared_load_op_comprehensivev
.visible .entry _Z33test_shared_load_op_comprehensivev()
{
	.local .align 16 .b8 	__local_depot2[16];
	.reg .b64 	%SP;
	.reg .b64 	%SPL;
	.reg .pred 	%p<14>;
	.reg .b16 	%rs<11>;
	.reg .b32 	%r<66>;
	.reg .b64 	%rd<23>;
	// demoted variable
	.shared .align 16 .b8 _ZZ33test_shared_load_op_comprehensivevE13shared_buffer[64];
	// demoted variable
	.shared .align 16 .b8 _ZZ33test_shared_load_op_comprehensivevE7results[64];
	mov.u64 	%SPL, __local_depot2;
	cvta.local.u64 	%SP, %SPL;
	mov.u32 	%r1, %tid.x;
	setp.gt.u32 	%p1, %r1, 63;
	@%p1 bra 	$L__BB2_7;
	mov.u32 	%r2, %ntid.x;
	add.s32 	%r12, %r1, %r2;
	max.u32 	%r13, %r12, 64;
	setp.lt.u32 	%p2, %r12, 64;
	selp.u32 	%r14, 1, 0, %p2;
	add.s32 	%r15, %r12, %r14;
	sub.s32 	%r16, %r13, %r15;
	div.u32 	%r17, %r16, %r2;
	add.s32 	%r3, %r17, %r14;
	and.b32  	%r18, %r3, 3;
	setp.eq.s32 	%p3, %r18, 3;
	mov.u32 	%r64, %r1;
	@%p3 bra 	$L__BB2_4;
	add.s32 	%r19, %r3, 1;
	and.b32  	%r20, %r19, 3;
	neg.s32 	%r62, %r20;
	mov.u32 	%r64, %r1;
$L__BB2_3:
	.pragma "nounroll";
	cvt.u16.u32 	%rs1, %r64;
	mul.lo.s16 	%rs2, %rs1, 17;
	mov.u32 	%r21, _ZZ33test_shared_load_op_comprehensivevE13shared_buffer;
	add.s32 	%r22, %r21, %r64;
	st.shared.u8 	[%r22], %rs2;
	add.s32 	%r64, %r64, %r2;
	add.s32 	%r62, %r62, 1;
	setp.ne.s32 	%p4, %r62, 0;
	@%p4 bra 	$L__BB2_3;
$L__BB2_4:
	setp.lt.u32 	%p5, %r3, 3;
	@%p5 bra 	$L__BB2_7;
	mov.u32 	%r23, _ZZ33test_shared_load_op_comprehensivevE13shared_buffer;
$L__BB2_6:
	cvt.u16.u32 	%rs3, %r64;
	mul.lo.s16 	%rs4, %rs3, 17;
	add.s32 	%r24, %r23, %r64;
	st.shared.u8 	[%r24], %rs4;
	add.s32 	%r25, %r64, %r2;
	cvt.u16.u32 	%rs5, %r25;
	mul.lo.s16 	%rs6, %rs5, 17;
	add.s32 	%r26, %r24, %r2;
	st.shared.u8 	[%r26], %rs6;
	add.s32 	%r27, %r25, %r2;
	cvt.u16.u32 	%rs7, %r27;
	mul.lo.s16 	%rs8, %rs7, 17;
	add.s32 	%r28, %r26, %r2;
	st.shared.u8 	[%r28], %rs8;
	add.s32 	%r29, %r27, %r2;
	cvt.u16.u32 	%rs9, %r29;
	mul.lo.s16 	%rs10, %rs9, 17;
	add.s32 	%r30, %r28, %r2;
	st.shared.u8 	[%r30], %rs10;
	add.s32 	%r64, %r29, %r2;
	setp.lt.u32 	%p6, %r64, 64;
	@%p6 bra 	$L__BB2_6;
$L__BB2_7:
	bar.sync 	0;
	setp.ne.s32 	%p7, %r1, 0;
	@%p7 bra 	$L__BB2_9;
	ld.shared.v4.u32 	{%r31, %r32, %r33, %r34}, [_ZZ33test_shared_load_op_comprehensivevE13shared_buffer];
	st.shared.v4.u32 	[_ZZ33test_shared_load_op_comprehensivevE7results], {%r31, %r32, %r33, %r34};
	ld.shared.v4.u32 	{%r35, %r36, %r37, %r38}, [_ZZ33test_shared_load_op_comprehensivevE13shared_buffer+16];
	st.shared.v4.u32 	[_ZZ33test_shared_load_op_comprehensivevE7results+16], {%r35, %r36, %r37, %r38};
	ld.shared.v4.u32 	{%r39, %r40, %r41, %r42}, [_ZZ33test_shared_load_op_comprehensivevE13shared_buffer+32];
	st.shared.v4.u32 	[_ZZ33test_shared_load_op_comprehensivevE7results+32], {%r39, %r40, %r41, %r42};
$L__BB2_9:
	setp.ne.s32 	%p8, %r1, 0;
	bar.sync 	0;
	@%p8 bra 	$L__BB2_11;
	add.u64 	%rd1, %SP, 0;
	add.u64 	%rd2, %SPL, 0;
	mov.u64 	%rd3, $str$7;
	cvta.global.u64 	%rd4, %rd3;
	{ // callseq 8, 0
	.param .b64 param0;
	st.param.b64 	[param0], %rd4;
	.param .b64 param1;
	st.param.b64 	[param1], 0;
	.param .b32 retval0;
	call.uni (retval0), 
	vprintf, 
	(
	param0, 
	param1
	);
	ld.param.b32 	%r43, [retval0];
	} // callseq 8
	ld.shared.u32 	%r45, [_ZZ33test_shared_load_op_comprehensivevE7results];
	ld.shared.u32 	%r46, [_ZZ33test_shared_load_op_comprehensivevE13shared_buffer];
	setp.eq.s32 	%p9, %r45, %r46;
	mov.u64 	%rd5, $str$9;
	cvta.global.u64 	%rd6, %rd5;
	mov.u64 	%rd7, $str$8;
	cvta.global.u64 	%rd8, %rd7;
	selp.b64 	%rd9, %rd8, %rd6, %p9;
	mov.b32 	%r47, 0;
	st.local.u32 	[%rd2], %r47;
	st.local.u64 	[%rd2+8], %rd9;
	mov.u64 	%rd10, $str$10;
	cvta.global.u64 	%rd11, %rd10;
	{ // callseq 9, 0
	.param .b64 param0;
	st.param.b64 	[param0], %rd11;
	.param .b64 param1;
	st.param.b64 	[param1], %rd1;
	.param .b32 retval0;
	call.uni (retval0), 
	vprintf, 
	(
	param0, 
	param1
	);
	ld.param.b32 	%r48, [retval0];
	} // callseq 9
	ld.shared.u32 	%r50, [_ZZ33test_shared_load_op_comprehensivevE7results+16];
	ld.shared.u32 	%r51, [_ZZ33test_shared_load_op_comprehensivevE13shared_buffer+16];
	setp.eq.s32 	%p10, %r50, %r51;
	selp.b64 	%rd12, %rd8, %rd6, %p10;
	mov.b32 	%r52, 1;
	st.local.u32 	[%rd2], %r52;
	st.local.u64 	[%rd2+8], %rd12;
	{ // callseq 10, 0
	.param .b64 param0;
	st.param.b64 	[param0], %rd11;
	.param .b64 param1;
	st.param.b64 	[param1], %rd1;
	.param .b32 retval0;
	call.uni (retval0), 
	vprintf, 
	(
	param0, 
	param1
	);
	ld.param.b32 	%r53, [retval0];
	} // callseq 10
	ld.shared.u32 	%r55, [_ZZ33test_shared_load_op_comprehensivevE7results+32];
	ld.shared.u32 	%r56, [_ZZ33test_shared_load_op_comprehensivevE13shared_buffer+32];
	setp.eq.s32 	%p12, %r55, %r56;
	selp.b64 	%rd13, %rd8, %rd6, %p12;
	mov.b32 	%r57, 2;
	st.local.u32 	[%rd2], %r57;
	st.local.u64 	[%rd2+8], %rd13;
	{ // callseq 11, 0
	.param .b64 param0;
	st.param.b64 	[param0], %rd11;
	.param .b64 param1;
	st.param.b64 	[param1], %rd1;
	.param .b32 retval0;
	call.uni (retval0), 
	vprintf, 
	(
	param0, 
	param1
	);
	ld.param.b32 	%r58, [retval0];
	} // callseq 11
	mov.u64 	%rd14, $str$13;
	cvta.global.u64 	%rd15, %rd14;
	mov.u64 	%rd16, $str$12;
	cvta.global.u64 	%rd17, %rd16;
	selp.b64 	%rd18, %rd17, %rd15, %p12;
	selp.b64 	%rd19, %rd18, %rd15, %p10;
	selp.b64 	%rd20, %rd19, %rd15, %p9;
	st.local.u64 	[%rd2], %rd20;
	mov.u64 	%rd21, $str$11;
	cvta.global.u64 	%rd22, %rd21;
	{ // callseq 12, 0
	.param .b64 param0;
	st.param.b64 	[param0], %rd22;
	.param .b64 param1;
	st.param.b64 	[param1], %rd1;
	.param .b32 retval0;
	call.uni (retval0), 
	vprintf, 
	(
	param0, 
	param1
	);
	ld.param.b32 	%r60, [retval0];
	} // callseq 12
$L__BB2_11:
	ret;

}


// ===== COMPILED SASS (sm_100) =====

	.target	sm_100

	.elftype	@"ET_EXEC"


//--------------------- .note.nv.tkinfo           --------------------------
	.section	.note.nv.tkinfo,"",@"SHT_NOTE"
	.sectionflags	@"SHF_NOTE_NV_TKINFO"
	.tkinfo
        /*0018*/ 	.word	0x00000002
        /*0030*/ 	.string	""
        /*0030*/ 	.string	"ptxas"
        /*0030*/ 	.string	"Cuda compilation tools, release 13.0, V13.0.88"
        /*0030*/ 	.string	"Build cuda_13.0.r13.0/compiler.36424714_0"
        /*0030*/ 	.string	"-arch sm_100 -m 64 "



//--------------------- .note.nv.cuinfo           --------------------------
	.section	.note.nv.cuinfo,"",@"SHT_NOTE"
	.sectionflags	@"SHF_NOTE_NV_CUINFO"
        /*0018*/ 	.short	0x0002
        /*001a*/ 	.short	0x0064
        /*001c*/ 	.short	0x0082
	.zero		2


//--------------------- .nv.info                  --------------------------
	.section	.nv.info,"",@"SHT_CUDA_INFO"
	.align	4


	//----- nvinfo : EIATTR_REGCOUNT
	.align		4
        /*0000*/ 	.byte	0x04, 0x2f
        /*0002*/ 	.short	(.L_15 - .L_14)
	.align		4
.L_14:
        /*0004*/ 	.word	index@(_Z16test_shared_loadv)
        /*0008*/ 	.word	0x0000001e


	//----- nvinfo : EIATTR_FRAME_SIZE
	.align		4
.L_15:
        /*000c*/ 	.byte	0x04, 0x11
        /*000e*/ 	.short	(.L_17 - .L_16)
	.align		4
.L_16:
        /*0010*/ 	.word	index@(_Z16test_shared_loadv)
        /*0014*/ 	.word	0x00000018


	//----- nvinfo : EIATTR_REGCOUNT
	.align		4
.L_17:
        /*0018*/ 	.byte	0x04, 0x2f
        /*001a*/ 	.short	(.L_19 - .L_18)
	.align		4
.L_18:
        /*001c*/ 	.word	index@(_Z19test_shared_load_opv)
        /*0020*/ 	.word	0x00000018


	//----- nvinfo : EIATTR_FRAME_SIZE
	.align		4
.L_19:
        /*0024*/ 	.byte	0x04, 0x11
        /*0026*/ 	.short	(.L_21 - .L_20)
	.align		4
.L_20:
        /*0028*/ 	.word	index@(_Z19test_shared_load_opv)
        /*002c*/ 	.word	0x00000010


	//----- nvinfo : EIATTR_REGCOUNT
	.align		4
.L_21:
        /*0030*/ 	.byte	0x04, 0x2f
        /*0032*/ 	.short	(.L_23 - .L_22)
	.align		4
.L_22:
        /*0034*/ 	.word	index@(_Z33test_shared_load_op_comprehensivev)
        /*0038*/ 	.word	0x00000019


	//----- nvinfo : EIATTR_FRAME_SIZE
	.align		4
.L_23:
        /*003c*/ 	.byte	0x04, 0x11
        /*003e*/ 	.short	(.L_25 - .L_24)
	.align		4
.L_24:
        /*0040*/ 	.word	index@(_Z33test_shared_load_op_comprehensivev)
        /*0044*/ 	.word	0x00000010


	//----- nvinfo : EIATTR_MIN_STACK_SIZE
	.align		4
.L_25:
        /*0048*/ 	.byte	0x04, 0x12
        /*004a*/ 	.short	(.L_27 - .L_26)
	.align		4
.L_26:
        /*004c*/ 	.word	index@(_Z33test_shared_load_op_comprehensivev)
        /*0050*/ 	.word	0x00000010


	//----- nvinfo : EIATTR_MIN_STACK_SIZE
	.align		4
.L_27:
        /*0054*/ 	.byte	0x04, 0x12
        /*0056*/ 	.short	(.L_29 - .L_28)
	.align		4
.L_28:
        /*0058*/ 	.word	index@(_Z19test_shared_load_opv)
        /*005c*/ 	.word	0x00000010


	//----- nvinfo : EIATTR_MIN_STACK_SIZE
	.align		4
.L_29:
        /*0060*/ 	.byte	0x04, 0x12
        /*0062*/ 	.short	(.L_31 - .L_30)
	.align		4
.L_30:
        /*0064*/ 	.word	index@(_Z16test_shared_loadv)
        /*0068*/ 	.word	0x00000018
.L_31:


//--------------------- .nv.compat                --------------------------
	.section	.nv.compat,"",@"SHT_CUDA_COMPAT_INFO"
	.align	4
        /*0000*/ 	.byte	0x02, 0x09, 0x00, 0x00, 0x02, 0x02, 0x01, 0x00, 0x02, 0x05, 0x05, 0x00, 0x03, 0x07, 0x01, 0x01
        /*0010*/ 	.byte	0x02, 0x03, 0x00, 0x00, 0x02, 0x06, 0x01, 0x00, 0x04, 0x0b, 0x08, 0x00, 0x09, 0x00, 0x00, 0x00
        /*0020*/ 	.byte	0x00, 0x00, 0x00, 0x00


//--------------------- .nv.info._Z33test_shared_load_op_comprehensivev --------------------------
	.section	.nv.info._Z33test_shared_load_op_comprehensivev,"",@"SHT_CUDA_INFO"
	.sectionflags	@""
	.align	4


	//----- nvinfo : EIATTR_CUDA_API_VERSION
	.align		4
        /*0000*/ 	.byte	0x04, 0x37
        /*0002*/ 	.short	(.L_33 - .L_32)
.L_32:
        /*0004*/ 	.word	0x00000082


	//----- nvinfo : EIATTR_SPARSE_MMA_MASK
	.align		4
.L_33:
        /*0008*/ 	.byte	0x03, 0x50
        /*000a*/ 	.short	0x0000


	//----- nvinfo : EIATTR_MAXREG_COUNT
	.align		4
        /*000c*/ 	.byte	0x03, 0x1b
        /*000e*/ 	.short	0x00ff


	//----- nvinfo : EIATTR_NUM_BARRIERS
	.align		4
        /*0010*/ 	.byte	0x02, 0x4c
        /*0012*/ 	.byte	0x01
	.zero		1


	//----- nvinfo : EIATTR_EXTERNS
	.align		4
        /*0014*/ 	.byte	0x04, 0x0f
        /*0016*/ 	.short	(.L_35 - .L_34)


	//   ....[0]....
	.align		4
.L_34:
        /*0018*/ 	.word	index@(vprintf)


	//----- nvinfo : EIATTR_MERCURY_ISA_VERSION
	.align		4
.L_35:
        /*001c*/ 	.byte	0x03, 0x5f
        /*001e*/ 	.short	0x0101


	//----- nvinfo : EIATTR_VRC_CTA_INIT_COUNT
	.align		4
        /*0020*/ 	.byte	0x02, 0x4a
	.zero		1
	.zero		1


	//----- nvinfo : EIATTR_SYSCALL_OFFSETS
	.align		4
        /*0024*/ 	.byte	0x04, 0x46
        /*0026*/ 	.short	(.L_37 - .L_36)


	//   ....[0]....
.L_36:
        /*0028*/ 	.word	0x000006b0


	//   ....[1]....
        /*002c*/ 	.word	0x000007f0


	//   ....[2]....
        /*0030*/ 	.word	0x00000940


	//   ....[3]....
        /*0034*/ 	.word	0x00000a90


	//   ....[4]....
        /*0038*/ 	.word	0x00000bb0


	//----- nvinfo : EIATTR_EXIT_INSTR_OFFSETS
	.align		4
.L_37:
        /*003c*/ 	.byte	0x04, 0x1c
        /*003e*/ 	.short	(.L_39 - .L_38)


	//   ....[0]....
.L_38:
        /*0040*/ 	.word	0x00000630


	//   ....[1]....
        /*0044*/ 	.word	0x00000bc0


	//----- nvinfo : EIATTR_CRS_STACK_SIZE
	.align		4
.L_39:
        /*0048*/ 	.byte	0x04, 0x1e
        /*004a*/ 	.short	(.L_41 - .L_40)
.L_40:
        /*004c*/ 	.word	0x00000000


	//----- nvinfo : EIATTR_SW_WAR
	.align		4
.L_41:
        /*0050*/ 	.byte	0x04, 0x36
        /*0052*/ 	.short	(.L_43 - .L_42)
.L_42:
        /*0054*/ 	.word	0x00000008
.L_43:


//--------------------- .nv.info._Z19test_shared_load_opv --------------------------
	.section	.nv.info._Z19test_shared_load_opv,"",@"SHT_CUDA_INFO"
	.sectionflags	@""
	.align	4


	//----- nvinfo : EIATTR_CUDA_API_VERSION
	.align		4
        /*0000*/ 	.byte	0x04, 0x37
        /*0002*/ 	.short	(.L_45 - .L_44)
.L_44:
        /*0004*/ 	.word	0x00000082


	//----- nvinfo : EIATTR_SPARSE_MMA_MASK
	.align		4
.L_45:
        /*0008*/ 	.byte	0x03, 0x50
        /*000a*/ 	.short	0x0000


	//----- nvinfo : EIATTR_MAXREG_COUNT
	.align		4
        /*000c*/ 	.byte	0x03, 0x1b
        /*000e*/ 	.short	0x00ff


	//----- nvinfo : EIATTR_NUM_BARRIERS
	.align		4
        /*0010*/ 	.byte	0x02, 0x4c
        /*0012*/ 	.byte	0x01
	.zero		1


	//----- nvinfo : EIATTR_EXTERNS
	.align		4
        /*0014*/ 	.byte	0x04, 0x0f
        /*0016*/ 	.short	(.L_47 - .L_46)


	//   ....[0]....
	.align		4
.L_46:
        /*0018*/ 	.word	index@(vprintf)


	//----- nvinfo : EIATTR_MERCURY_ISA_VERSION
	.align		4
.L_47:
        /*001c*/ 	.byte	0x03, 0x5f
        /*001e*/ 	.short	0x0101


	//----- nvinfo : EIATTR_VRC_CTA_INIT_COUNT
	.align		4
        /*0020*/ 	.byte	0x02, 0x4a
	.zero		1
	.zero		1


	//----- nvinfo : EIATTR_SYSCALL_OFFSETS
	.align		4
        /*0024*/ 	.byte	0x04, 0x46
        /*0026*/ 	.short	(.L_49 - .L_48)


	//   ....[0]....
.L_48:
        /*0028*/ 	.word	0x00000120


	//   ....[1]....
        /*002c*/ 	.word	0x000001f0


	//   ....[2]....
        /*0030*/ 	.word	0x000002c0


	//   ....[3]....
        /*0034*/ 	.word	0x00000360


	//----- nvinfo : EIATTR_EXIT_INSTR_OFFSETS
	.align		4
.L_49:
        /*0038*/ 	.byte	0x04, 0x1c
        /*003a*/ 	.short	(.L_51 - .L_50)


	//   ....[0]....
.L_50:
        /*003c*/ 	.word	0x000000a0


	//   ....[1]....
        /*0040*/ 	.word	0x00000370


	//----- nvinfo : EIATTR_CRS_STACK_SIZE
	.align		4
.L_51:
        /*0044*/ 	.byte	0x04, 0x1e
        /*0046*/ 	.short	(.L_53 - .L_52)
.L_52:
        /*0048*/ 	.word	0x00000000


	//----- nvinfo : EIATTR_SW_WAR
	.align		4
.L_53:
        /*004c*/ 	.byte	0x04, 0x36
        /*004e*/ 	.short	(.L_55 - .L_54)
.L_54:
        /*0050*/ 	.word	0x00000008
.L_55:


//--------------------- .nv.info._Z16test_shared_loadv --------------------------
	.section	.nv.info._Z16test_shared_loadv,"",@"SHT_CUDA_INFO"
	.sectionflags	@""
	.align	4


	//----- nvinfo : EIATTR_CUDA_API_VERSION
	.align		4
        /*0000*/ 	.byte	0x04, 0x37
        /*0002*/ 	.short	(.L_57 - .L_56)
.L_56:
        /*0004*/ 	.word	0x00000082


	//----- nvinfo : EIATTR_SPARSE_MMA_MASK
	.align		4
.L_57:
        /*0008*/ 	.byte	0x03, 0x50
        /*000a*/ 	.short	0x0000


	//----- nvinfo : EIATTR_MAXREG_COUNT
	.align		4
        /*000c*/ 	.byte	0x03, 0x1b
        /*000e*/ 	.short	0x00ff


	//----- nvinfo : EIATTR_NUM_BARRIERS
	.align		4
        /*0010*/ 	.byte	0x02, 0x4c
        /*0012*/ 	.byte	0x01
	.zero		1


	//----- nvinfo : EIATTR_EXTERNS
	.align		4
        /*0014*/ 	.byte	0x04, 0x0f
        /*0016*/ 	.short	(.L_59 - .L_58)


	//   ....[0]....
	.align		4
.L_58:
        /*0018*/ 	.word	index@(vprintf)


	//----- nvinfo : EIATTR_MERCURY_ISA_VERSION
	.align		4
.L_59:
        /*001c*/ 	.byte	0x03, 0x5f
        /*001e*/ 	.short	0x0101


	//----- nvinfo : EIATTR_VRC_CTA_INIT_COUNT
	.align		4
        /*0020*/ 	.byte	0x02, 0x4a
	.zero		1
	.zero		1


	//----- nvinfo : EIATTR_SYSCALL_OFFSETS
	.align		4
        /*0024*/ 	.byte	0x04, 0x46
        /*0026*/ 	.short	(.L_61 - .L_60)


	//   ....[0]....
.L_60:
        /*0028*/ 	.word	0x00000360


	//   ....[1]....
        /*002c*/ 	.word	0x00000420


	//   ....[2]....
        /*0030*/ 	.word	0x000004e0


	//   ....[3]....
        /*0034*/ 	.word	0x000005a0


	//----- nvinfo : EIATTR_EXIT_INSTR_OFFSETS
	.align		4
.L_61:
        /*0038*/ 	.byte	0x04, 0x1c
        /*003a*/ 	.short	(.L_63 - .L_62)


	//   ....[0]....
.L_62:
        /*003c*/ 	.word	0x000005b0


	//----- nvinfo : EIATTR_CRS_STACK_SIZE
	.align		4
.L_63:
        /*0040*/ 	.byte	0x04, 0x1e
        /*0042*/ 	.short	(.L_65 - .L_64)
.L_64:
        /*0044*/ 	.word	0x00000000


	//----- nvinfo : EIATTR_SW_WAR
	.align		4
.L_65:
        /*0048*/ 	.byte	0x04, 0x36
        /*004a*/ 	.short	(.L_67 - .L_66)
.L_66:
        /*004c*/ 	.word	0x00000008
.L_67:


//--------------------- .nv.callgraph             --------------------------
	.section	.nv.callgraph,"",@"SHT_CUDA_CALLGRAPH"
	.align	4
	.sectionentsize	8
	.align		4
        /*0000*/ 	.word	0x00000000
	.align		4
        /*0004*/ 	.word	0xffffffff
	.align		4
        /*0008*/ 	.word	index@(_Z33test_shared_load_op_comprehensivev)
	.align		4
        /*000c*/ 	.word	index@(vprintf)
	.align		4
        /*0010*/ 	.word	index@(_Z19test_shared_load_opv)
	.align		4
        /*0014*/ 	.word	index@(vprintf)
	.align		4
        /*0018*/ 	.word	index@(_Z16test_shared_loadv)
	.align		4
        /*001c*/ 	.word	index@(vprintf)
	.align		4
        /*0020*/ 	.word	0x00000000
	.align		4
        /*0024*/ 	.word	0xfffffffe
	.align		4
        /*0028*/ 	.word	0x00000000
	.align		4
        /*002c*/ 	.word	0xfffffffd
	.align		4
        /*0030*/ 	.word	0x00000000
	.align		4
        /*0034*/ 	.word	0xfffffffc


//--------------------- .nv.constant4             --------------------------
	.section	.nv.constant4,"a",@progbits
	.align	8
	.align		8
.nv.constant4:
        /*0000*/ 	.dword	vprintf
	.align		8
        /*0008*/ 	.dword	$str
	.align		8
        /*0010*/ 	.dword	$str$1
	.align		8
        /*0018*/ 	.dword	$str$2
	.align		8
        /*0020*/ 	.dword	$str$3
	.align		8
        /*0028*/ 	.dword	$str$4
	.align		8
        /*0030*/ 	.dword	$str$5
	.align		8
        /*0038*/ 	.dword	$str$6
	.align		8
        /*0040*/ 	.dword	$str$7
	.align		8
        /*0048*/ 	.dword	$str$8
	.align		8
        /*0050*/ 	.dword	$str$9
	.align		8
        /*0058*/ 	.dword	$str$10
	.align		8
        /*0060*/ 	.dword	$str$11
	.align		8
        /*0068*/ 	.dword	$str$12
	.align		8
        /*0070*/ 	.dword	$str$13


//--------------------- .text._Z33test_shared_load_op_comprehensivev --------------------------
	.section	.text._Z33test_shared_load_op_comprehensivev,"ax",@progbits
	.align	128
        .global         _Z33test_shared_load_op_comprehensivev
        .type           _Z33test_shared_load_op_comprehensivev,@function
        .size           _Z33test_shared_load_op_comprehensivev,(.L_x_26 - _Z33test_shared_load_op_comprehensivev)
        .other          _Z33test_shared_load_op_comprehensivev,@"STO_CUDA_ENTRY STV_DEFAULT"
_Z33test_shared_load_op_comprehensivev:
.text._Z33test_shared_load_op_comprehensivev:
[----:B------:R-:W0:Y:S01]  /*0000*/  LDC R1, c[0x0][0x37c] ;  /* 0x0000df00ff017b82 */ /* 0x000e220000000800 */
[----:B------:R-:W1:Y:S01]  /*0010*/  S2R R0, SR_TID.X ;  /* 0x0000000000007919 */ /* 0x000e620000002100 */
[----:B------:R-:W2:Y:S01]  /*0020*/  LDCU UR4, c[0x0][0x2f8] ;  /* 0x00005f00ff0477ac */ /* 0x000ea20008000800 */
[----:B0-----:R-:W-:Y:S01]  /*0030*/  VIADD R1, R1, 0xfffffff0 ;  /* 0xfffffff001017836 */ /* 0x001fe20000000000 */
[----:B------:R-:W-:Y:S01]  /*0040*/  BSSY.RECONVERGENT B0, `(.L_x_0) ;  /* 0x000004f000007945 */ /* 0x000fe20003800200 */
[----:B------:R-:W0:Y:S03]  /*0050*/  LDCU UR5, c[0x0][0x2fc] ;  /* 0x00005f80ff0577ac */ /* 0x000e260008000800 */
[----:B--2---:R-:W-:-:S05]  /*0060*/  IADD3 R2, P1, PT, R1, UR4, RZ ;  /* 0x0000000401027c10 */ /* 0x004fca000ff3e0ff */
[----:B0-----:R-:W-:Y:S01]  /*0070*/  IMAD.X R16, RZ, RZ, UR5, P1 ;  /* 0x00000005ff107e24 */ /* 0x001fe200088e06ff */
[----:B-1----:R-:W-:-:S13]  /*0080*/  ISETP.GT.U32.AND P0, PT, R0, 0x3f, PT ;  /* 0x0000003f0000780c */ /* 0x002fda0003f04070 */
[----:B------:R-:W-:Y:S05]  /*0090*/  @P0 BRA `(.L_x_1) ;  /* 0x0000000400240947 */ /* 0x000fea0003800000 */
[----:B------:R-:W0:Y:S01]  /*00a0*/  LDC R3, c[0x0][0x360] ;  /* 0x0000d800ff037b82 */ /* 0x000e220000000800 */
[----:B------:R-:W-:Y:S01]  /*00b0*/  BSSY.RECONVERGENT B1, `(.L_x_2) ;  /* 0x000002d000017945 */ /* 0x000fe20003800200 */
[----:B0-----:R-:W0:Y:S01]  /*00c0*/  I2F.U32.RP R9, R3 ;  /* 0x0000000300097306 */ /* 0x001e220000209000 */
[----:B------:R-:W-:Y:S01]  /*00d0*/  IMAD.IADD R6, R0, 0x1, R3 ;  /* 0x0000000100067824 */ /* 0x000fe200078e0203 */
[----:B------:R-:W-:-:S04]  /*00e0*/  ISETP.NE.U32.AND P2, PT, R3, RZ, PT ;  /* 0x000000ff0300720c */ /* 0x000fc80003f45070 */
[C---:B------:R-:W-:Y:S02]  /*00f0*/  ISETP.GE.U32.AND P0, PT, R6.reuse, 0x40, PT ;  /* 0x000000400600780c */ /* 0x040fe40003f06070 */
[----:B------:R-:W-:Y:S01]  /*0100*/  VIMNMX.U32 R7, PT, PT, R6, 0x40, !PT ;  /* 0x0000004006077848 */ /* 0x000fe20007fe0000 */
[----:B0-----:R-:W0:Y:S02]  /*0110*/  MUFU.RCP R9, R9 ;  /* 0x0000000900097308 */ /* 0x001e240000001000 */
[----:B0-----:R-:W-:-:S06]  /*0120*/  VIADD R4, R9, 0xffffffe ;  /* 0x0ffffffe09047836 */ /* 0x001fcc0000000000 */
[----:B------:R0:W1:Y:S02]  /*0130*/  F2I.FTZ.U32.TRUNC.NTZ R5, R4 ;  /* 0x0000000400057305 */ /* 0x000064000021f000 */
[----:B0-----:R-:W-:Y:S02]  /*0140*/  IMAD.MOV.U32 R4, RZ, RZ, RZ ;  /* 0x000000ffff047224 */ /* 0x001fe400078e00ff */
[----:B-1----:R-:W-:-:S04]  /*0150*/  IMAD.MOV R8, RZ, RZ, -R5 ;  /* 0x000000ffff087224 */ /* 0x002fc800078e0a05 */
[----:B------:R-:W-:Y:S01]  /*0160*/  IMAD R11, R8, R3, RZ ;  /* 0x00000003080b7224 */ /* 0x000fe200078e02ff */
[----:B------:R-:W-:-:S03]  /*0170*/  SEL R8, RZ, 0x1, P0 ;  /* 0x00000001ff087807 */ /* 0x000fc60000000000 */
[----:B------:R-:W-:Y:S01]  /*0180*/  IMAD.HI.U32 R5, R5, R11, R4 ;  /* 0x0000000b05057227 */ /* 0x000fe200078e0004 */
[----:B------:R-:W-:-:S05]  /*0190*/  IADD3 R6, PT, PT, R7, -R6, -R8 ;  /* 0x8000000607067210 */ /* 0x000fca0007ffe808 */
[----:B------:R-:W-:-:S04]  /*01a0*/  IMAD.HI.U32 R5, R5, R6, RZ ;  /* 0x0000000605057227 */ /* 0x000fc800078e00ff */
[----:B------:R-:W-:-:S04]  /*01b0*/  IMAD.MOV R4, RZ, RZ, -R5 ;  /* 0x000000ffff047224 */ /* 0x000fc800078e0a05 */
[----:B------:R-:W-:-:S05]  /*01c0*/  IMAD R6, R3, R4, R6 ;  /* 0x0000000403067224 */ /* 0x000fca00078e0206 */
[----:B------:R-:W-:-:S13]  /*01d0*/  ISETP.GE.U32.AND P0, PT, R6, R3, PT ;  /* 0x000000030600720c */ /* 0x000fda0003f06070 */
[----:B------:R-:W-:Y:S01]  /*01e0*/  @P0 IADD3 R6, PT, PT, R6, -R3, RZ ;  /* 0x8000000306060210 */ /* 0x000fe20007ffe0ff */
[----:B------:R-:W-:-:S03]  /*01f0*/  @P0 VIADD R5, R5, 0x1 ;  /* 0x0000000105050836 */ /* 0x000fc60000000000 */
[----:B------:R-:W-:-:S13]  /*0200*/  ISETP.GE.U32.AND P1, PT, R6, R3, PT ;  /* 0x000000030600720c */ /* 0x000fda0003f26070 */
[----:B------:R-:W-:Y:S01]  /*0210*/  @P1 VIADD R5, R5, 0x1 ;  /* 0x0000000105051836 */ /* 0x000fe20000000000 */
[----:B------:R-:W-:-:S05]  /*0220*/  @!P2 LOP3.LUT R5, RZ, R3, RZ, 0x33, !PT ;  /* 0x00000003ff05a212 */ /* 0x000fca00078e33ff */
[----:B------:R-:W-:-:S05]  /*0230*/  IMAD.IADD R5, R8, 0x1, R5 ;  /* 0x0000000108057824 */ /* 0x000fca00078e0205 */
[C---:B------:R-:W-:Y:S02]  /*0240*/  LOP3.LUT R4, R5.reuse, 0x3, RZ, 0xc0, !PT ;  /* 0x0000000305047812 */ /* 0x040fe400078ec0ff */
[----:B------:R-:W-:Y:S02]  /*0250*/  ISETP.GE.U32.AND P1, PT, R5, 0x3, PT ;  /* 0x000000030500780c */ /* 0x000fe40003f26070 */
[----:B------:R-:W-:Y:S01]  /*0260*/  ISETP.NE.AND P0, PT, R4, 0x3, PT ;  /* 0x000000030400780c */ /* 0x000fe20003f05270 */
[----:B------:R-:W-:-:S12]  /*0270*/  IMAD.MOV.U32 R4, RZ, RZ, R0 ;  /* 0x000000ffff047224 */ /* 0x000fd800078e0000 */
[----:B------:R-:W-:Y:S05]  /*0280*/  @!P0 BRA `(.L_x_3) ;  /* 0x00000000003c8947 */ /* 0x000fea0003800000 */
[----:B------:R-:W0:Y:S01]  /*0290*/  S2R R7, SR_CgaCtaId ;  /* 0x0000000000077919 */ /* 0x000e220000008800 */
[----:B------:R-:W-:Y:S01]  /*02a0*/  VIADD R5, R5, 0x1 ;  /* 0x0000000105057836 */ /* 0x000fe20000000000 */
[----:B------:R-:W-:Y:S01]  /*02b0*/  MOV R6, 0x400 ;  /* 0x0000040000067802 */ /* 0x000fe20000000f00 */
[----:B------:R-:W-:-:S03]  /*02c0*/  IMAD.MOV.U32 R4, RZ, RZ, R0 ;  /* 0x000000ffff047224 */ /* 0x000fc600078e0000 */
[----:B------:R-:W-:-:S04]  /*02d0*/  LOP3.LUT R5, R5, 0x3, RZ, 0xc0, !PT ;  /* 0x0000000305057812 */ /* 0x000fc800078ec0ff */
[----:B------:R-:W-:Y:S02]  /*02e0*/  IADD3 R5, PT, PT, -R5, RZ, RZ ;  /* 0x000000ff05057210 */ /* 0x000fe40007ffe1ff */
[----:B0-----:R-:W-:-:S07]  /*02f0*/  LEA R7, R7, R6, 0x18 ;  /* 0x0000000607077211 */ /* 0x001fce00078ec0ff */
.L_x_4:
[----:B------:R-:W-:Y:S01]  /*0300*/  PRMT R6, R4, 0x9910, RZ ;  /* 0x0000991004067816 */ /* 0x000fe200000000ff */
[--C-:B------:R-:W-:Y:S02]  /*0310*/  IMAD.IADD R9, R7, 0x1, R4.reuse ;  /* 0x0000000107097824 */ /* 0x100fe400078e0204 */
[----:B------:R-:W-:Y:S02]  /*0320*/  VIADD R5, R5, 0x1 ;  /* 0x0000000105057836 */ /* 0x000fe40000000000 */
[----:B------:R-:W-:Y:S02]  /*0330*/  IMAD R6, R6, 0x11, RZ ;  /* 0x0000001106067824 */ /* 0x000fe400078e02ff */
[----:B------:R-:W-:Y:S01]  /*0340*/  IMAD.IADD R4, R3, 0x1, R4 ;  /* 0x0000000103047824 */ /* 0x000fe200078e0204 */
[----:B------:R-:W-:Y:S02]  /*0350*/  ISETP.NE.AND P0, PT, R5, RZ, PT ;  /* 0x000000ff0500720c */ /* 0x000fe40003f05270 */
[----:B------:R0:W-:Y:S11]  /*0360*/  STS.U8 [R9], R6 ;  /* 0x0000000609007388 */ /* 0x0001f60000000000 */
[----:B0-----:R-:W-:Y:S05]  /*0370*/  @P0 BRA `(.L_x_4) ;  /* 0xfffffffc00e00947 */ /* 0x001fea000383ffff */
.L_x_3:
[----:B------:R-:W-:Y:S05]  /*0380*/  BSYNC.RECONVERGENT B1 ;  /* 0x0000000000017941 */ /* 0x000fea0003800200 */
.L_x_2:
[----:B------:R-:W-:Y:S05]  /*0390*/  @!P1 BRA `(.L_x_1) ;  /* 0x0000000000649947 */ /* 0x000fea0003800000 */
[----:B------:R-:W0:Y:S01]  /*03a0*/  S2R R6, SR_CgaCtaId ;  /* 0x0000000000067919 */ /* 0x000e220000008800 */
[----:B------:R-:W-:-:S04]  /*03b0*/  MOV R5, 0x400 ;  /* 0x0000040000057802 */ /* 0x000fc80000000f00 */
[----:B0-----:R-:W-:-:S07]  /*03c0*/  LEA R11, R6, R5, 0x18 ;  /* 0x00000005060b7211 */ /* 0x001fce00078ec0ff */
.L_x_5:
[--C-:B0-----:R-:W-:Y:S01]  /*03d0*/  IMAD.IADD R6, R3, 0x1, R4.reuse ;  /* 0x0000000103067824 */ /* 0x101fe200078e0204 */
[----:B------:R-:W-:Y:S01]  /*03e0*/  PRMT R10, R4, 0x9910, RZ ;  /* 0x00009910040a7816 */ /* 0x000fe200000000ff */
[----:B------:R-:W-:Y:S02]  /*03f0*/  IMAD.IADD R13, R11, 0x1, R4 ;  /* 0x000000010b0d7824 */ /* 0x000fe400078e0204 */
[C-C-:B------:R-:W-:Y:S01]  /*0400*/  IMAD.IADD R8, R6.reuse, 0x1, R3.reuse ;  /* 0x0000000106087824 */ /* 0x140fe200078e0203 */
[----:B------:R-:W-:Y:S01]  /*0410*/  PRMT R5, R6, 0x9910, RZ ;  /* 0x0000991006057816 */ /* 0x000fe200000000ff */
[--C-:B------:R-:W-:Y:S02]  /*0420*/  IMAD.IADD R6, R13, 0x1, R3.reuse ;  /* 0x000000010d067824 */ /* 0x100fe400078e0203 */
[----:B------:R-:W-:Y:S01]  /*0430*/  IMAD R12, R10, 0x11, RZ ;  /* 0x000000110a0c7824 */ /* 0x000fe200078e02ff */
[C---:B------:R-:W-:Y:S01]  /*0440*/  IADD3 R4, PT, PT, R8.reuse, R3, RZ ;  /* 0x0000000308047210 */ /* 0x040fe20007ffe0ff */
[----:B------:R-:W-:Y:S01]  /*0450*/  IMAD R5, R5, 0x11, RZ ;  /* 0x0000001105057824 */ /* 0x000fe200078e02ff */
[----:B------:R-:W-:Y:S01]  /*0460*/  PRMT R7, R8, 0x9910, RZ ;  /* 0x0000991008077816 */ /* 0x000fe200000000ff */
[--C-:B------:R-:W-:Y:S01]  /*0470*/  IMAD.IADD R8, R6, 0x1, R3.reuse ;  /* 0x0000000106087824 */ /* 0x100fe200078e0203 */
[C---:B------:R-:W-:Y:S01]  /*0480*/  PRMT R9, R4.reuse, 0x9910, RZ ;  /* 0x0000991004097816 */ /* 0x040fe200000000ff */
[----:B------:R0:W-:Y:S01]  /*0490*/  STS.U8 [R13], R12 ;  /* 0x0000000c0d007388 */ /* 0x0001e20000000000 */
[----:B------:R-:W-:-:S02]  /*04a0*/  IMAD.IADD R4, R4, 0x1, R3 ;  /* 0x0000000104047824 */ /* 0x000fc400078e0203 */
[----:B------:R-:W-:Y:S01]  /*04b0*/  IMAD R7, R7, 0x11, RZ ;  /* 0x0000001107077824 */ /* 0x000fe200078e02ff */
[----:B------:R0:W-:Y:S01]  /*04c0*/  STS.U8 [R6], R5 ;  /* 0x0000000506007388 */ /* 0x0001e20000000000 */
[----:B------:R-:W-:Y:S01]  /*04d0*/  IMAD.IADD R10, R8, 0x1, R3 ;  /* 0x00000001080a7824 */ /* 0x000fe200078e0203 */
[----:B------:R-:W-:Y:S01]  /*04e0*/  ISETP.GE.U32.AND P0, PT, R4, 0x40, PT ;  /* 0x000000400400780c */ /* 0x000fe20003f06070 */
[----:B------:R-:W-:Y:S01]  /*04f0*/  IMAD R9, R9, 0x11, RZ ;  /* 0x0000001109097824 */ /* 0x000fe200078e02ff */
[----:B------:R0:W-:Y:S04]  /*0500*/  STS.U8 [R8], R7 ;  /* 0x0000000708007388 */ /* 0x0001e80000000000 */
[----:B------:R0:W-:Y:S07]  /*0510*/  STS.U8 [R10], R9 ;  /* 0x000000090a007388 */ /* 0x0001ee0000000000 */
[----:B------:R-:W-:Y:S05]  /*0520*/  @!P0 BRA `(.L_x_5) ;  /* 0xfffffffc00a88947 */ /* 0x000fea000383ffff */
.L_x_1:
[----:B------:R-:W-:Y:S05]  /*0530*/  BSYNC.RECONVERGENT B0 ;  /* 0x0000000000007941 */ /* 0x000fea0003800200 */
.L_x_0:
[----:B------:R-:W-:Y:S01]  /*0540*/  BAR.SYNC.DEFER_BLOCKING 0x0 ;  /* 0x0000000000007b1d */ /* 0x000fe20000010000 */
[----:B------:R-:W-:-:S05]  /*0550*/  ISETP.NE.AND P0, PT, R0, RZ, PT ;  /* 0x000000ff0000720c */ /* 0x000fca0003f05270 */
[----:B------:R-:W-:Y:S08]  /*0560*/  BSSY.RECONVERGENT B0, `(.L_x_6) ;  /* 0x000000b000007945 */ /* 0x000ff00003800200 */
[----:B------:R-:W-:Y:S05]  /*0570*/  @P0 BRA `(.L_x_7) ;  /* 0x0000000000240947 */ /* 0x000fea0003800000 */
[----:B------:R-:W1:Y:S01]  /*0580*/  S2UR UR5, SR_CgaCtaId ;  /* 0x00000000000579c3 */ /* 0x000e620000008800 */
[----:B------:R-:W-:Y:S02]  /*0590*/  UMOV UR4, 0x400 ;  /* 0x0000040000047882 */ /* 0x000fe40000000000 */
[----:B-1----:R-:W-:-:S09]  /*05a0*/  ULEA UR4, UR5, UR4, 0x18 ;  /* 0x0000000405047291 */ /* 0x002fd2000f8ec0ff */
[----:B0-----:R-:W0:Y:S04]  /*05b0*/  LDS.128 R4, [UR4] ;  /* 0x00000004ff047984 */ /* 0x001e280008000c00 */
[----:B------:R-:W1:Y:S04]  /*05c0*/  LDS.128 R8, [UR4+0x10] ;  /* 0x00001004ff087984 */ /* 0x000e680008000c00 */
[----:B------:R-:W2:Y:S04]  /*05d0*/  LDS.128 R12, [UR4+0x20] ;  /* 0x00002004ff0c7984 */ /* 0x000ea80008000c00 */
[----:B0-----:R3:W-:Y:S04]  /*05e0*/  STS.128 [UR4+0x40], R4 ;  /* 0x00004004ff007988 */ /* 0x0017e80008000c04 */
[----:B-1----:R3:W-:Y:S04]  /*05f0*/  STS.128 [UR4+0x50], R8 ;  /* 0x00005008ff007988 */ /* 0x0027e80008000c04 */
[----:B--2---:R3:W-:Y:S02]  /*0600*/  STS.128 [UR4+0x60], R12 ;  /* 0x0000600cff007988 */ /* 0x0047e40008000c04 */
.L_x_7:
[----:B------:R-:W-:Y:S05]  /*0610*/  BSYNC.RECONVERGENT B0 ;  /* 0x0000000000007941 */ /* 0x000fea0003800200 */
.L_x_6:
[----:B------:R-:W-:Y:S06]  /*0620*/  BAR.SYNC.DEFER_BLOCKING 0x0 ;  /* 0x0000000000007b1d */ /* 0x000fec0000010000 */
[----:B------:R-:W-:Y:S05]  /*0630*/  @P0 EXIT ;  /* 0x000000000000094d */ /* 0x000fea0003800000 */
[----:B------:R-:W-:Y:S01]  /*0640*/  MOV R17, 0x0 ;  /* 0x0000000000117802 */ /* 0x000fe20000000f00 */
[----:B------:R-:W1:Y:S01]  /*0650*/  LDCU.64 UR4, c[0x4][0x40] ;  /* 0x01000800ff0477ac */ /* 0x000e620008000a00 */
[----:B0--3--:R-:W-:Y:S02]  /*0660*/  CS2R R6, SRZ ;  /* 0x0000000000067805 */ /* 0x009fe4000001ff00 */
[----:B------:R0:W2:Y:S01]  /*0670*/  LDC.64 R8, c[0x4][R17] ;  /* 0x0100000011087b82 */ /* 0x0000a20000000a00 */
[----:B-1----:R-:W-:Y:S02]  /*0680*/  IMAD.U32 R4, RZ, RZ, UR4 ;  /* 0x00000004ff047e24 */ /* 0x002fe4000f8e00ff */
[----:B0-----:R-:W-:-:S07]  /*0690*/  IMAD.U32 R5, RZ, RZ, UR5 ;  /* 0x00000005ff057e24 */ /* 0x001fce000f8e00ff */
[----:B------:R-:W-:-:S07]  /*06a0*/  LEPC R20, `(.L_x_8) ;  /* 0x000000001014794e */ /* 0x000fce0000000000 */
[----:B--2---:R-:W-:Y:S05]  /*06b0*/  CALL.ABS.NOINC R8 ;  /* 0x0000000008007343 */ /* 0x004fea0003c00000 */
.L_x_8:
[----:B------:R-:W0:Y:S01]  /*06c0*/  S2UR UR5, SR_CgaCtaId ;  /* 0x00000000000579c3 */ /* 0x000e220000008800 */
[----:B------:R-:W-:Y:S01]  /*06d0*/  UMOV UR4, 0x400 ;  /* 0x0000040000047882 */ /* 0x000fe20000000000 */
[----:B------:R-:W-:Y:S01]  /*06e0*/  STL [R1], RZ ;  /* 0x000000ff01007387 */ /* 0x000fe20000100800 */
[----:B------:R-:W-:Y:S02]  /*06f0*/  IMAD.MOV.U32 R6, RZ, RZ, R2 ;  /* 0x000000ffff067224 */ /* 0x000fe400078e0002 */
[----:B------:R-:W-:-:S03]  /*0700*/  IMAD.MOV.U32 R7, RZ, RZ, R16 ;  /* 0x000000ffff077224 */ /* 0x000fc600078e0010 */
[----:B------:R-:W1:Y:S08]  /*0710*/  LDC.64 R8, c[0x4][0x48] ;  /* 0x01001200ff087b82 */ /* 0x000e700000000a00 */
[----:B------:R2:W3:Y:S01]  /*0720*/  LDC.64 R10, c[0x4][R17] ;  /* 0x01000000110a7b82 */ /* 0x0004e20000000a00 */
[----:B0-----:R-:W-:-:S09]  /*0730*/  ULEA UR4, UR5, UR4, 0x18 ;  /* 0x0000000405047291 */ /* 0x001fd2000f8ec0ff */
[----:B------:R-:W-:Y:S04]  /*0740*/  LDS R0, [UR4+0x40] ;  /* 0x00004004ff007984 */ /* 0x000fe80008000800 */
[----:B------:R-:W0:Y:S01]  /*0750*/  LDS R3, [UR4] ;  /* 0x00000004ff037984 */ /* 0x000e220008000800 */
[----:B------:R-:W4:Y:S02]  /*0760*/  LDCU.64 UR4, c[0x4][0x58] ;  /* 0x01000b00ff0477ac */ /* 0x000f240008000a00 */
[----:B----4-:R-:W-:Y:S01]  /*0770*/  MOV R4, UR4 ;  /* 0x0000000400047c02 */ /* 0x010fe20008000f00 */
[----:B------:R-:W-:Y:S01]  /*0780*/  IMAD.U32 R5, RZ, RZ, UR5 ;  /* 0x00000005ff057e24 */ /* 0x000fe2000f8e00ff */
[----:B0-----:R-:W-:-:S04]  /*0790*/  ISETP.NE.AND P0, PT, R0, R3, PT ;  /* 0x000000030000720c */ /* 0x001fc80003f05270 */
[----:B------:R-:W-:-:S09]  /*07a0*/  P2R R18, PR, RZ, 0x1 ;  /* 0x00000001ff127803 */ /* 0x000fd20000000000 */
[----:B-1----:R-:W0:Y:S08]  /*07b0*/  @P0 LDC R8, c[0x4][0x50] ;  /* 0x01001400ff080b82 */ /* 0x002e300000000800 */
[----:B------:R-:W0:Y:S02]  /*07c0*/  @P0 LDC R9, c[0x4][0x54] ;  /* 0x01001500ff090b82 */ /* 0x000e240000000800 */
[----:B0--3--:R2:W-:Y:S02]  /*07d0*/  STL.64 [R1+0x8], R8 ;  /* 0x0000080801007387 */ /* 0x0095e40000100a00 */
[----:B------:R-:W-:-:S07]  /*07e0*/  LEPC R20, `(.L_x_9) ;  /* 0x000000001014794e */ /* 0x000fce0000000000 */
[----:B--2---:R-:W-:Y:S05]  /*07f0*/  CALL.ABS.NOINC R10 ;  /* 0x000000000a007343 */ /* 0x004fea0003c00000 */
.L_x_9:
[----:B------:R-:W0:Y:S01]  /*0800*/  S2UR UR5, SR_CgaCtaId ;  /* 0x00000000000579c3 */ /* 0x000e220000008800 */
[----:B------:R-:W-:Y:S01]  /*0810*/  UMOV UR4, 0x400 ;  /* 0x0000040000047882 */ /* 0x000fe20000000000 */
[----:B------:R-:W-:Y:S01]  /*0820*/  MOV R6, R2 ;  /* 0x0000000200067202 */ /* 0x000fe20000000f00 */
[----:B------:R-:W-:-:S05]  /*0830*/  IMAD.MOV.U32 R7, RZ, RZ, R16 ;  /* 0x000000ffff077224 */ /* 0x000fca00078e0010 */
[----:B------:R-:W1:Y:S08]  /*0840*/  LDC.64 R8, c[0x4][0x48] ;  /* 0x01001200ff087b82 */ /* 0x000e700000000a00 */
[----:B------:R2:W3:Y:S01]  /*0850*/  LDC.64 R10, c[0x4][R17] ;  /* 0x01000000110a7b82 */ /* 0x0004e20000000a00 */
[----:B0-----:R-:W-:-:S09]  /*0860*/  ULEA UR4, UR5, UR4, 0x18 ;  /* 0x0000000405047291 */ /* 0x001fd2000f8ec0ff */
[----:B------:R-:W-:Y:S04]  /*0870*/  LDS R0, [UR4+0x50] ;  /* 0x00005004ff007984 */ /* 0x000fe80008000800 */
[----:B------:R-:W0:Y:S01]  /*0880*/  LDS R3, [UR4+0x10] ;  /* 0x00001004ff037984 */ /* 0x000e220008000800 */
[----:B------:R-:W4:Y:S02]  /*0890*/  LDCU.64 UR4, c[0x4][0x58] ;  /* 0x01000b00ff0477ac */ /* 0x000f240008000a00 */
[----:B----4-:R-:W-:Y:S02]  /*08a0*/  IMAD.U32 R4, RZ, RZ, UR4 ;  /* 0x00000004ff047e24 */ /* 0x010fe4000f8e00ff */
[----:B------:R-:W-:Y:S01]  /*08b0*/  IMAD.U32 R5, RZ, RZ, UR5 ;  /* 0x00000005ff057e24 */ /* 0x000fe2000f8e00ff */
[----:B0-----:R-:W-:Y:S01]  /*08c0*/  ISETP.NE.AND P0, PT, R0, R3, PT ;  /* 0x000000030000720c */ /* 0x001fe20003f05270 */
[----:B------:R-:W-:-:S03]  /*08d0*/  IMAD.MOV.U32 R0, RZ, RZ, 0x1 ;  /* 0x00000001ff007424 */ /* 0x000fc600078e00ff */
[----:B------:R-:W-:Y:S02]  /*08e0*/  P2R R19, PR, RZ, 0x1 ;  /* 0x00000001ff137803 */ /* 0x000fe40000000000 */
[----:B------:R2:W-:Y:S07]  /*08f0*/  STL [R1], R0 ;  /* 0x0000000001007387 */ /* 0x0005ee0000100800 */
[----:B-1----:R-:W0:Y:S08]  /*0900*/  @P0 LDC R8, c[0x4][0x50] ;  /* 0x01001400ff080b82 */ /* 0x002e300000000800 */
[----:B------:R-:W0:Y:S02]  /*0910*/  @P0 LDC R9, c[0x4][0x54] ;  /* 0x01001500ff090b82 */ /* 0x000e240000000800 */
[----:B0--3--:R2:W-:Y:S02]  /*0920*/  STL.64 [R1+0x8], R8 ;  /* 0x0000080801007387 */ /* 0x0095e40000100a00 */
[----:B------:R-:W-:-:S07]  /*0930*/  LEPC R20, `(.L_x_10) ;  /* 0x000000001014794e */ /* 0x000fce0000000000 */
[----:B--2---:R-:W-:Y:S05]  /*0940*/  CALL.ABS.NOINC R10 ;  /* 0x000000000a007343 */ /* 0x004fea0003c00000 */
.L_x_10:
[----:B------:R-:W0:Y:S01]  /*0950*/  S2UR UR5, SR_CgaCtaId ;  /* 0x00000000000579c3 */ /* 0x000e220000008800 */
[----:B------:R-:W-:Y:S01]  /*0960*/  UMOV UR4, 0x400 ;  /* 0x0000040000047882 */ /* 0x000fe20000000000 */
[----:B------:R-:W-:Y:S01]  /*0970*/  IMAD.MOV.U32 R6, RZ, RZ, R2 ;  /* 0x000000ffff067224 */ /* 0x000fe200078e0002 */
[----:B------:R-:W-:-:S05]  /*0980*/  MOV R7, R16 ;  /* 0x0000001000077202 */ /* 0x000fca0000000f00 */
        /* <DEDUP_REMOVED lines=17> */
.L_x_11:
[----:B------:R-:W0:Y:S01]  /*0aa0*/  LDC.64 R4, c[0x4][0x68] ;  /* 0x01001a00ff047b82 */ /* 0x000e220000000a00 */
[----:B------:R-:W-:Y:S01]  /*0ab0*/  ISETP.NE.AND P5, PT, R18, RZ, PT ;  /* 0x000000ff1200720c */ /* 0x000fe20003fa5270 */
[----:B------:R-:W1:Y:S01]  /*0ac0*/  LDCU.64 UR4, c[0x4][0x60] ;  /* 0x01000c00ff0477ac */ /* 0x000e620008000a00 */
[----:B------:R-:W-:Y:S01]  /*0ad0*/  ISETP.NE.AND P4, PT, R22, RZ, PT ;  /* 0x000000ff1600720c */ /* 0x000fe20003f85270 */
[----:B------:R-:W-:Y:S01]  /*0ae0*/  IMAD.MOV.U32 R6, RZ, RZ, R2 ;  /* 0x000000ffff067224 */ /* 0x000fe200078e0002 */
[----:B------:R-:W-:Y:S01]  /*0af0*/  ISETP.NE.AND P6, PT, R19, RZ, PT ;  /* 0x000000ff1300720c */ /* 0x000fe20003fc5270 */
[----:B------:R-:W-:Y:S02]  /*0b00*/  IMAD.MOV.U32 R7, RZ, RZ, R16 ;  /* 0x000000ffff077224 */ /* 0x000fe400078e0010 */
[----:B------:R-:W0:Y:S08]  /*0b10*/  LDC.64 R8, c[0x4][0x70] ;  /* 0x01001c00ff087b82 */ /* 0x000e300000000a00 */
[----:B------:R2:W3:Y:S01]  /*0b20*/  LDC.64 R10, c[0x4][R17] ;  /* 0x01000000110a7b82 */ /* 0x0004e20000000a00 */
[-C--:B0-----:R-:W-:Y:S01]  /*0b30*/  SEL R3, R4, R8.reuse, !P4 ;  /* 0x0000000804037207 */ /* 0x081fe20006000000 */
[----:B-1----:R-:W-:Y:S01]  /*0b40*/  IMAD.U32 R4, RZ, RZ, UR4 ;  /* 0x00000004ff047e24 */ /* 0x002fe2000f8e00ff */
[----:B------:R-:W-:Y:S01]  /*0b50*/  SEL R0, R5, R9, !P4 ;  /* 0x0000000905007207 */ /* 0x000fe20006000000 */
[----:B------:R-:W-:Y:S01]  /*0b60*/  IMAD.U32 R5, RZ, RZ, UR5 ;  /* 0x00000005ff057e24 */ /* 0x000fe2000f8e00ff */
[----:B------:R-:W-:-:S02]  /*0b70*/  @!P5 SEL R8, R3, R8, !P6 ;  /* 0x000000080308d207 */ /* 0x000fc40007000000 */
[----:B------:R-:W-:-:S05]  /*0b80*/  @!P5 SEL R9, R0, R9, !P6 ;  /* 0x000000090009d207 */ /* 0x000fca0007000000 */
[----:B---3--:R2:W-:Y:S02]  /*0b90*/  STL.64 [R1], R8 ;  /* 0x0000000801007387 */ /* 0x0085e40000100a00 */
[----:B------:R-:W-:-:S07]  /*0ba0*/  LEPC R20, `(.L_x_12) ;  /* 0x000000001014794e */ /* 0x000fce0000000000 */
[----:B--2---:R-:W-:Y:S05]  /*0bb0*/  CALL.ABS.NOINC R10 ;  /* 0x000000000a007343 */ /* 0x004fea0003c00000 */
.L_x_12:
[----:B------:R-:W-:Y:S05]  /*0bc0*/  EXIT ;  /* 0x000000000000794d */ /* 0x000fea0003800000 */
.L_x_13:
[----:B------:R-:W-:-:S00]  /*0bd0*/  BRA `(.L_x_13) ;  /* 0xfffffffc00fc7947 */ /* 0x000fc0000383ffff */
[----:B------:R-:W-:-:S00]  /*0be0*/  NOP ;  /* 0x0000000000007918 */ /* 0x000fc00000000000 */
        /* <DEDUP_REMOVED lines=9> */
.L_x_26:


//--------------------- .text._Z19test_shared_load_opv --------------------------
	.section	.text._Z19test_shared_load_opv,"ax",@progbits
	.align	128
        .global         _Z19test_shared_load_opv
        .type           _Z19test_shared_load_opv,@function
        .size           _Z19test_shared_load_opv,(.L_x_27 - _Z19test_shared_load_opv)
        .other          _Z19test_shared_load_opv,@"STO_CUDA_ENTRY STV_DEFAULT"
_Z19test_shared_load_opv:
.text._Z19test_shared_load_opv:
[----:B------:R-:W0:Y:S08]  /*0000*/  LDC R1, c[0x0][0x37c] ;  /* 0x0000df00ff017b82 */ /* 0x000e300000000800 */
[----:B------:R-:W-:Y:S01]  /*0010*/  BAR.SYNC.DEFER_BLOCKING 0x0 ;  /* 0x0000000000007b1d */ /* 0x000fe20000010000 */
[----:B0-----:R-:W-:-:S05]  /*0020*/  VIADD R1, R1, 0xfffffff0 ;  /* 0xfffffff001017836 */ /* 0x001fca0000000000 */
[----:B------:R-:W0:Y:S01]  /*0030*/  LDCU UR4, c[0x0][0x2f8] ;  /* 0x00005f00ff0477ac */ /* 0x000e220008000800 */
[----:B------:R-:W1:Y:S01]  /*0040*/  S2R R0, SR_TID.X ;  /* 0x0000000000007919 */ /* 0x000e620000002100 */
[----:B------:R-:W2:Y:S01]  /*0050*/  LDCU UR5, c[0x0][0x2fc] ;  /* 0x00005f80ff0577ac */ /* 0x000ea20008000800 */
[----:B------:R-:W-:Y:S01]  /*0060*/  BAR.SYNC.DEFER_BLOCKING 0x0 ;  /* 0x0000000000007b1d */ /* 0x000fe20000010000 */
[----:B0-----:R-:W-:-:S05]  /*0070*/  IADD3 R17, P1, PT, R1, UR4, RZ ;  /* 0x0000000401117c10 */ /* 0x001fca000ff3e0ff */
[----:B--2---:R-:W-:Y:S01]  /*0080*/  IMAD.X R16, RZ, RZ, UR5, P1 ;  /* 0x00000005ff107e24 */ /* 0x004fe200088e06ff */
[----:B-1----:R-:W-:-:S13]  /*0090*/  ISETP.NE.AND P0, PT, R0, RZ, PT ;  /* 0x000000ff0000720c */ /* 0x002fda0003f05270 */
[----:B------:R-:W-:Y:S05]  /*00a0*/  @P0 EXIT ;  /* 0x000000000000094d */ /* 0x000fea0003800000 */
[----:B------:R-:W-:Y:S01]  /*00b0*/  MOV R2, 0x0 ;  /* 0x0000000000027802 */ /* 0x000fe20000000f00 */
[----:B------:R-:W0:Y:S01]  /*00c0*/  LDCU.64 UR4, c[0x4][0x20] ;  /* 0x01000400ff0477ac */ /* 0x000e220008000a00 */
[----:B------:R-:W-:Y:S02]  /*00d0*/  CS2R R6, SRZ ;  /* 0x0000000000067805 */ /* 0x000fe4000001ff00 */
[----:B------:R1:W2:Y:S01]  /*00e0*/  LDC.64 R8, c[0x4][R2] ;  /* 0x0100000002087b82 */ /* 0x0002a20000000a00 */
[----:B0-----:R-:W-:Y:S01]  /*00f0*/  MOV R4, UR4 ;  /* 0x0000000400047c02 */ /* 0x001fe20008000f00 */
[----:B-1----:R-:W-:-:S07]  /*0100*/  IMAD.U32 R5, RZ, RZ, UR5 ;  /* 0x00000005ff057e24 */ /* 0x002fce000f8e00ff */
[----:B------:R-:W-:-:S07]  /*0110*/  LEPC R20, `(.L_x_14) ;  /* 0x000000001014794e */ /* 0x000fce0000000000 */
[----:B--2---:R-:W-:Y:S05]  /*0120*/  CALL.ABS.NOINC R8 ;  /* 0x0000000008007343 */ /* 0x004fea0003c00000 */
.L_x_14:
[----:B------:R-:W-:Y:S02]  /*0130*/  HFMA2 R9, -RZ, RZ, -0.96630859375, -0.96630859375 ;  /* 0xbbbbbbbbff097431 */ /* 0x000fe400000001ff */
[----:B------:R-:W-:Y:S01]  /*0140*/  IMAD.MOV.U32 R8, RZ, RZ, -0x55555556 ;  /* 0xaaaaaaaaff087424 */ /* 0x000fe200078e00ff */
[----:B------:R0:W1:Y:S01]  /*0150*/  LDC.64 R12, c[0x4][R2] ;  /* 0x01000000020c7b82 */ /* 0x0000620000000a00 */
[----:B------:R-:W-:Y:S01]  /*0160*/  IMAD.MOV.U32 R10, RZ, RZ, -0x33333334 ;  /* 0xccccccccff0a7424 */ /* 0x000fe200078e00ff */
[----:B------:R-:W2:Y:S01]  /*0170*/  LDCU.64 UR4, c[0x4][0x28] ;  /* 0x01000500ff0477ac */ /* 0x000ea20008000a00 */
[----:B------:R-:W-:Y:S01]  /*0180*/  IMAD.MOV.U32 R11, RZ, RZ, -0x22222223 ;  /* 0xddddddddff0b7424 */ /* 0x000fe200078e00ff */
[----:B------:R-:W-:Y:S01]  /*0190*/  MOV R7, R16 ;  /* 0x0000001000077202 */ /* 0x000fe20000000f00 */
[----:B------:R-:W-:-:S03]  /*01a0*/  IMAD.MOV.U32 R6, RZ, RZ, R17 ;  /* 0x000000ffff067224 */ /* 0x000fc600078e0011 */
[----:B------:R0:W-:Y:S01]  /*01b0*/  STL.128 [R1], R8 ;  /* 0x0000000801007387 */ /* 0x0001e20000100c00 */
[----:B--2---:R-:W-:Y:S01]  /*01c0*/  MOV R4, UR4 ;  /* 0x0000000400047c02 */ /* 0x004fe20008000f00 */
[----:B------:R-:W-:-:S07]  /*01d0*/  IMAD.U32 R5, RZ, RZ, UR5 ;  /* 0x00000005ff057e24 */ /* 0x000fce000f8e00ff */
[----:B------:R-:W-:-:S07]  /*01e0*/  LEPC R20, `(.L_x_15) ;  /* 0x000000001014794e */ /* 0x000fce0000000000 */
[----:B01----:R-:W-:Y:S05]  /*01f0*/  CALL.ABS.NOINC R12 ;  /* 0x000000000c007343 */ /* 0x003fea0003c00000 */
.L_x_15:
[----:B------:R-:W-:Y:S02]  /*0200*/  HFMA2 R10, -RZ, RZ, -19.1875, -19.1875 ;  /* 0xccccccccff0a7431 */ /* 0x000fe400000001ff */
        /* <DEDUP_REMOVED lines=8> */
[----:B--2---:R-:W-:Y:S01]  /*0290*/  IMAD.U32 R4, RZ, RZ, UR4 ;  /* 0x00000004ff047e24 */ /* 0x004fe2000f8e00ff */
[----:B------:R-:W-:-:S07]  /*02a0*/  MOV R5, UR5 ;  /* 0x0000000500057c02 */ /* 0x000fce0008000f00 */
[----:B------:R-:W-:-:S07]  /*02b0*/  LEPC R20, `(.L_x_16) ;  /* 0x000000001014794e */ /* 0x000fce0000000000 */
[----:B01----:R-:W-:Y:S05]  /*02c0*/  CALL.ABS.NOINC R12 ;  /* 0x000000000c007343 */ /* 0x003fea0003c00000 */
.L_x_16:
[----:B------:R-:W0:Y:S01]  /*02d0*/  LDC.64 R8, c[0x4][0x8] ;  /* 0x01000200ff087b82 */ /* 0x000e220000000a00 */
[----:B------:R-:W1:Y:S01]  /*02e0*/  LDCU.64 UR4, c[0x4][0x38] ;  /* 0x01000700ff0477ac */ /* 0x000e620008000a00 */
[----:B------:R-:W-:Y:S01]  /*02f0*/  IMAD.MOV.U32 R6, RZ, RZ, R17 ;  /* 0x000000ffff067224 */ /* 0x000fe200078e0011 */
[----:B------:R-:W-:-:S05]  /*0300*/  MOV R7, R16 ;  /* 0x0000001000077202 */ /* 0x000fca0000000f00 */
[----:B------:R-:W2:Y:S01]  /*0310*/  LDC.64 R2, c[0x4][R2] ;  /* 0x0100000002027b82 */ /* 0x000ea20000000a00 */
[----:B-1----:R-:W-:Y:S01]  /*0320*/  IMAD.U32 R4, RZ, RZ, UR4 ;  /* 0x00000004ff047e24 */ /* 0x002fe2000f8e00ff */
[----:B------:R-:W-:Y:S01]  /*0330*/  MOV R5, UR5 ;  /* 0x0000000500057c02 */ /* 0x000fe20008000f00 */
[----:B0-----:R0:W-:Y:S06]  /*0340*/  STL.64 [R1], R8 ;  /* 0x0000000801007387 */ /* 0x0011ec0000100a00 */
[----:B------:R-:W-:-:S07]  /*0350*/  LEPC R20, `(.L_x_17) ;  /* 0x000000001014794e */ /* 0x000fce0000000000 */
[----:B0-2---:R-:W-:Y:S05]  /*0360*/  CALL.ABS.NOINC R2 ;  /* 0x0000000002007343 */ /* 0x005fea0003c00000 */
.L_x_17:
[----:B------:R-:W-:Y:S05]  /*0370*/  EXIT ;  /* 0x000000000000794d */ /* 0x000fea0003800000 */
.L_x_18:
        /* <DEDUP_REMOVED lines=16> */
.L_x_27:


//--------------------- .text._Z16test_shared_loadv --------------------------
	.section	.text._Z16test_shared_loadv,"ax",@progbits
	.align	128
        .global         _Z16test_shared_loadv
        .type           _Z16test_shared_loadv,@function
        .size           _Z16test_shared_loadv,(.L_x_28 - _Z16test_shared_loadv)
        .other          _Z16test_shared_loadv,@"STO_CUDA_ENTRY STV_DEFAULT"
_Z16test_shared_loadv:
.text._Z16test_shared_loadv:
        /* <DEDUP_REMOVED lines=8> */
[----:B-1----:R-:W-:-:S13]  /*0080*/  ISETP.NE.AND P0, PT, R2, RZ, PT ;  /* 0x000000ff0200720c */ /* 0x002fda0003f05270 */
[----:B------:R-:W-:Y:S05]  /*0090*/  @P0 BRA `(.L_x_20) ;  /* 0x00000000005c0947 */ /* 0x000fea0003800000 */
[----:B------:R-:W0:Y:S01]  /*00a0*/  S2UR UR5, SR_CgaCtaId ;  /* 0x00000000000579c3 */ /* 0x000e220000008800 */
[----:B------:R-:W-:Y:S01]  /*00b0*/  UMOV UR4, 0x400 ;  /* 0x0000040000047882 */ /* 0x000fe20000000000 */
[----:B------:R-:W-:Y:S02]  /*00c0*/  HFMA2 R8, -RZ, RZ, 0, -427.25 ;  /* 0x0000deadff087431 */ /* 0x000fe400000001ff */
[----:B------:R-:W-:Y:S02]  /*00d0*/  IMAD.MOV.U32 R9, RZ, RZ, 0xbeef ;  /* 0x0000beefff097424 */ /* 0x000fe400078e00ff */
[----:B------:R-:W-:Y:S02]  /*00e0*/  HFMA2 R14, -RZ, RZ, 0, -0.00011283159255981445312 ;  /* 0x00008765ff0e7431 */ /* 0x000fe400000001ff */
[----:B------:R-:W-:Y:S02]  /*00f0*/  IMAD.MOV.U32 R10, RZ, RZ, 0x1234 ;  /* 0x00001234ff0a7424 */ /* 0x000fe400078e00ff */
[----:B------:R-:W-:Y:S01]  /*0100*/  HFMA2 R19, -RZ, RZ, 0, -1.7333984375 ;  /* 0x0000beefff137431 */ /* 0x000fe200000001ff */
[----:B------:R-:W-:Y:S01]  /*0110*/  MOV R11, 0x8765 ;  /* 0x00008765000b7802 */ /* 0x000fe20000000f00 */
[----:B------:R-:W-:-:S02]  /*0120*/  HFMA2 R27, -RZ, RZ, 0, 0.0007572174072265625 ;  /* 0x00001234ff1b7431 */ /* 0x000fc400000001ff */
[----:B------:R-:W-:Y:S01]  /*0130*/  IMAD.MOV.U32 R12, RZ, RZ, 0xbeef ;  /* 0x0000beefff0c7424 */ /* 0x000fe200078e00ff */
[----:B------:R-:W-:Y:S01]  /*0140*/  MOV R17, 0x8765 ;  /* 0x0000876500117802 */ /* 0x000fe20000000f00 */
[----:B------:R-:W-:Y:S01]  /*0150*/  IMAD.MOV.U32 R13, RZ, RZ, 0x1234 ;  /* 0x00001234ff0d7424 */ /* 0x000fe200078e00ff */
[----:B------:R-:W-:Y:S01]  /*0160*/  MOV R25, 0xdead ;  /* 0x0000dead00197802 */ /* 0x000fe20000000f00 */
[----:B------:R-:W-:Y:S02]  /*0170*/  IMAD.MOV.U32 R15, RZ, RZ, 0xdead ;  /* 0x0000deadff0f7424 */ /* 0x000fe400078e00ff */
[----:B------:R-:W-:Y:S02]  /*0180*/  IMAD.MOV.U32 R16, RZ, RZ, 0x1234 ;  /* 0x00001234ff107424 */ /* 0x000fe400078e00ff */
[----:B------:R-:W-:Y:S02]  /*0190*/  IMAD.MOV.U32 R18, RZ, RZ, 0xdead ;  /* 0x0000deadff127424 */ /* 0x000fe400078e00ff */
[----:B------:R-:W-:-:S02]  /*01a0*/  IMAD.MOV.U32 R24, RZ, RZ, 0x8765 ;  /* 0x00008765ff187424 */ /* 0x000fc400078e00ff */
[----:B------:R-:W-:Y:S01]  /*01b0*/  IMAD.MOV.U32 R26, RZ, RZ, 0xbeef ;  /* 0x0000beefff1a7424 */ /* 0x000fe200078e00ff */
[----:B0-----:R-:W-:-:S09]  /*01c0*/  ULEA UR4, UR5, UR4, 0x18 ;  /* 0x0000000405047291 */ /* 0x001fd2000f8ec0ff */
[----:B------:R0:W-:Y:S04]  /*01d0*/  STS.128 [UR4], R8 ;  /* 0x00000008ff007988 */ /* 0x0001e80008000c04 */
[----:B------:R0:W-:Y:S04]  /*01e0*/  STS.128 [UR4+0x10], R12 ;  /* 0x0000100cff007988 */ /* 0x0001e80008000c04 */
[----:B------:R0:W-:Y:S04]  /*01f0*/  STS.128 [UR4+0x20], R16 ;  /* 0x00002010ff007988 */ /* 0x0001e80008000c04 */
[----:B------:R0:W-:Y:S02]  /*0200*/  STS.128 [UR4+0x30], R24 ;  /* 0x00003018ff007988 */ /* 0x0001e40008000c04 */
.L_x_20:
[----:B------:R-:W-:Y:S05]  /*0210*/  BSYNC.RECONVERGENT B0 ;  /* 0x0000000000007941 */ /* 0x000fea0003800200 */
.L_x_19:
[----:B------:R-:W1:Y:S08]  /*0220*/  S2UR UR5, SR_CgaCtaId ;  /* 0x00000000000579c3 */ /* 0x000e700000008800 */
[----:B------:R-:W-:Y:S01]  /*0230*/  BAR.SYNC.DEFER_BLOCKING 0x0 ;  /* 0x0000000000007b1d */ /* 0x000fe20000010000 */
[----:B0-----:R-:W-:Y:S01]  /*0240*/  MOV R26, 0x0 ;  /* 0x00000000001a7802 */ /* 0x001fe20000000f00 */
[----:B------:R-:W-:Y:S01]  /*0250*/  IMAD.MOV.U32 R7, RZ, RZ, R22 ;  /* 0x000000ffff077224 */ /* 0x000fe200078e0016 */
[----:B------:R-:W-:-:S03]  /*0260*/  MOV R6, R23 ;  /* 0x0000001700067202 */ /* 0x000fc60000000f00 */
[----:B------:R-:W-:Y:S02]  /*0270*/  UMOV UR4, 0x400 ;  /* 0x0000040000047882 */ /* 0x000fe40000000000 */
[----:B------:R0:W2:Y:S01]  /*0280*/  LDC.64 R8, c[0x4][R26] ;  /* 0x010000001a087b82 */ /* 0x0000a20000000a00 */
[----:B-1----:R-:W-:-:S09]  /*0290*/  ULEA UR4, UR5, UR4, 0x18 ;  /* 0x0000000405047291 */ /* 0x002fd2000f8ec0ff */
[----:B------:R-:W1:Y:S02]  /*02a0*/  LDS.128 R16, [UR4+0x20] ;  /* 0x00002004ff107984 */ /* 0x000e640008000c00 */
[----:B------:R-:W3:Y:S02]  /*02b0*/  LDCU.64 UR4, c[0x4][0x8] ;  /* 0x01000100ff0477ac */ /* 0x000ee40008000a00 */
[----:B---3--:R-:W-:Y:S02]  /*02c0*/  IMAD.U32 R24, RZ, RZ, UR4 ;  /* 0x00000004ff187e24 */ /* 0x008fe4000f8e00ff */
[----:B------:R-:W-:Y:S01]  /*02d0*/  IMAD.U32 R25, RZ, RZ, UR5 ;  /* 0x00000005ff197e24 */ /* 0x000fe2000f8e00ff */
[----:B------:R-:W3:Y:S04]  /*02e0*/  LDCU.64 UR4, c[0x4][0x18] ;  /* 0x01000300ff0477ac */ /* 0x000ee80008000a00 */
[----:B------:R0:W-:Y:S01]  /*02f0*/  STL.64 [R1+0x10], R24 ;  /* 0x0000101801007387 */ /* 0x0001e20000100a00 */
[----:B-1----:R-:W-:-:S03]  /*0300*/  MOV R3, R16 ;  /* 0x0000001000037202 */ /* 0x002fc60000000f00 */
[----:B------:R0:W-:Y:S01]  /*0310*/  STL [R1+0x8], R16 ;  /* 0x0000081001007387 */ /* 0x0001e20000100800 */
[----:B---3--:R-:W-:Y:S01]  /*0320*/  MOV R4, UR4 ;  /* 0x0000000400047c02 */ /* 0x008fe20008000f00 */
[----:B------:R-:W-:Y:S02]  /*0330*/  IMAD.U32 R5, RZ, RZ, UR5 ;  /* 0x00000005ff057e24 */ /* 0x000fe4000f8e00ff */
[----:B--2---:R0:W-:Y:S05]  /*0340*/  STL.64 [R1], R2 ;  /* 0x0000000201007387 */ /* 0x0041ea0000100a00 */
[----:B------:R-:W-:-:S07]  /*0350*/  LEPC R20, `(.L_x_21) ;  /* 0x000000001014794e */ /* 0x000fce0000000000 */
[----:B0-----:R-:W-:Y:S05]  /*0360*/  CALL.ABS.NOINC R8 ;  /* 0x0000000008007343 */ /* 0x001fea0003c00000 */
.L_x_21:
[----:B------:R-:W-:Y:S01]  /*0370*/  MOV R3, R17 ;  /* 0x0000001100037202 */ /* 0x000fe20000000f00 */
[----:B------:R0:W-:Y:S01]  /*0380*/  STL [R1+0x8], R17 ;  /* 0x0000081101007387 */ /* 0x0001e20000100800 */
[----:B------:R0:W1:Y:S01]  /*0390*/  LDC.64 R8, c[0x4][R26] ;  /* 0x010000001a087b82 */ /* 0x0000620000000a00 */
[----:B------:R-:W2:Y:S01]  /*03a0*/  LDCU.64 UR4, c[0x4][0x18] ;  /* 0x01000300ff0477ac */ /* 0x000ea20008000a00 */
[----:B------:R-:W-:Y:S01]  /*03b0*/  IMAD.MOV.U32 R6, RZ, RZ, R23 ;  /* 0x000000ffff067224 */ /* 0x000fe200078e0017 */
[----:B------:R0:W-:Y:S01]  /*03c0*/  STL.64 [R1], R2 ;  /* 0x0000000201007387 */ /* 0x0001e20000100a00 */
[----:B------:R-:W-:-:S03]  /*03d0*/  MOV R7, R22 ;  /* 0x0000001600077202 */ /* 0x000fc60000000f00 */
[----:B------:R0:W-:Y:S01]  /*03e0*/  STL.64 [R1+0x10], R24 ;  /* 0x0000101801007387 */ /* 0x0001e20000100a00 */
[----:B--2---:R-:W-:Y:S01]  /*03f0*/  IMAD.U32 R4, RZ, RZ, UR4 ;  /* 0x00000004ff047e24 */ /* 0x004fe2000f8e00ff */
[----:B0-----:R-:W-:-:S07]  /*0400*/  MOV R5, UR5 ;  /* 0x0000000500057c02 */ /* 0x001fce0008000f00 */
[----:B------:R-:W-:-:S07]  /*0410*/  LEPC R20, `(.L_x_22) ;  /* 0x000000001014794e */ /* 0x000fce0000000000 */
[----:B-1----:R-:W-:Y:S05]  /*0420*/  CALL.ABS.NOINC R8 ;  /* 0x0000000008007343 */ /* 0x002fea0003c00000 */
.L_x_22:
[----:B------:R-:W-:Y:S01]  /*0430*/  IMAD.MOV.U32 R3, RZ, RZ, R18 ;  /* 0x000000ffff037224 */ /* 0x000fe200078e0012 */
[----:B------:R0:W-:Y:S01]  /*0440*/  STL [R1+0x8], R18 ;  /* 0x0000081201007387 */ /* 0x0001e20000100800 */
[----:B------:R0:W1:Y:S01]  /*0450*/  LDC.64 R8, c[0x4][R26] ;  /* 0x010000001a087b82 */ /* 0x0000620000000a00 */
[----:B------:R-:W2:Y:S01]  /*0460*/  LDCU.64 UR4, c[0x4][0x18] ;  /* 0x01000300ff0477ac */ /* 0x000ea20008000a00 */
[----:B------:R-:W-:Y:S01]  /*0470*/  MOV R6, R23 ;  /* 0x0000001700067202 */ /* 0x000fe20000000f00 */
[----:B------:R0:W-:Y:S01]  /*0480*/  STL.64 [R1], R2 ;  /* 0x0000000201007387 */ /* 0x0001e20000100a00 */
[----:B------:R-:W-:-:S03]  /*0490*/  IMAD.MOV.U32 R7, RZ, RZ, R22 ;  /* 0x000000ffff077224 */ /* 0x000fc600078e0016 */
[----:B------:R0:W-:Y:S01]  /*04a0*/  STL.64 [R1+0x10], R24 ;  /* 0x0000101801007387 */ /* 0x0001e20000100a00 */
[----:B--2---:R-:W-:Y:S01]  /*04b0*/  MOV R4, UR4 ;  /* 0x0000000400047c02 */ /* 0x004fe20008000f00 */
[----:B0-----:R-:W-:-:S07]  /*04c0*/  IMAD.U32 R5, RZ, RZ, UR5 ;  /* 0x00000005ff057e24 */ /* 0x001fce000f8e00ff */
[----:B------:R-:W-:-:S07]  /*04d0*/  LEPC R20, `(.L_x_23) ;  /* 0x000000001014794e */ /* 0x000fce0000000000 */
[----:B-1----:R-:W-:Y:S05]  /*04e0*/  CALL.ABS.NOINC R8 ;  /* 0x0000000008007343 */ /* 0x002fea0003c00000 */
.L_x_23:
[----:B------:R-:W-:Y:S01]  /*04f0*/  MOV R3, R19 ;  /* 0x0000001300037202 */ /* 0x000fe20000000f00 */
[----:B------:R0:W-:Y:S01]  /*0500*/  STL.64 [R1+0x10], R24 ;  /* 0x0000101801007387 */ /* 0x0001e20000100a00 */
[----:B------:R-:W1:Y:S01]  /*0510*/  LDC.64 R26, c[0x4][R26] ;  /* 0x010000001a1a7b82 */ /* 0x000e620000000a00 */
[----:B------:R-:W2:Y:S01]  /*0520*/  LDCU.64 UR4, c[0x4][0x18] ;  /* 0x01000300ff0477ac */ /* 0x000ea20008000a00 */
[----:B------:R-:W-:Y:S01]  /*0530*/  IMAD.MOV.U32 R6, RZ, RZ, R23 ;  /* 0x000000ffff067224 */ /* 0x000fe200078e0017 */
[----:B------:R0:W-:Y:S01]  /*0540*/  STL [R1+0x8], R19 ;  /* 0x0000081301007387 */ /* 0x0001e20000100800 */
[----:B------:R-:W-:-:S03]  /*0550*/  MOV R7, R22 ;  /* 0x0000001600077202 */ /* 0x000fc60000000f00 */
[----:B------:R0:W-:Y:S01]  /*0560*/  STL.64 [R1], R2 ;  /* 0x0000000201007387 */ /* 0x0001e20000100a00 */
[----:B--2---:R-:W-:Y:S01]  /*0570*/  IMAD.U32 R4, RZ, RZ, UR4 ;  /* 0x00000004ff047e24 */ /* 0x004fe2000f8e00ff */
[----:B0-----:R-:W-:-:S07]  /*0580*/  MOV R5, UR5 ;  /* 0x0000000500057c02 */ /* 0x001fce0008000f00 */
[----:B------:R-:W-:-:S07]  /*0590*/  LEPC R20, `(.L_x_24) ;  /* 0x000000001014794e */ /* 0x000fce0000000000 */
[----:B-1----:R-:W-:Y:S05]  /*05a0*/  CALL.ABS.NOINC R26 ;  /* 0x000000001a007343 */ /* 0x002fea0003c00000 */
.L_x_24:
[----:B------:R-:W-:Y:S05]  /*05b0*/  EXIT ;  /* 0x000000000000794d */ /* 0x000fea0003800000 */
.L_x_25:
        /* <DEDUP_REMOVED lines=12> */
.L_x_28:


//--------------------- .nv.global.init           --------------------------
	.section	.nv.global.init,"aw",@progbits
.nv.global.init:
	.type		$str$1,@object
	.size		$str$1,($str - $str$1)
$str$1:
        /*0000*/ 	.byte	0x4e, 0x4f, 0x00
	.type		$str,@object
	.size		$str,($str$8 - $str)
$str:
        /*0003*/ 	.byte	0x59, 0x45, 0x53, 0x00
	.type		$str$8,@object
	.size		$str$8,($str$9 - $str$8)
$str$8:
        /*0007*/ 	.byte	0x50, 0x41, 0x53, 0x53, 0x00
	.type		$str$9,@object
	.size		$str$9,($str$12 - $str$9)
$str$9:
        /*000c*/ 	.byte	0x46, 0x41, 0x49, 0x4c, 0x00
	.type		$str$12,@object
	.size		$str$12,($str$13 - $str$12)
$str$12:
        /*0011*/ 	.byte	0x41, 0x4c, 0x4c, 0x20, 0x50, 0x41, 0x53, 0x53, 0x00
	.type		$str$13,@object
	.size		$str$13,($str$6 - $str$13)
$str$13:
        /*001a*/ 	.byte	0x53, 0x4f, 0x4d, 0x45, 0x20, 0x46, 0x41, 0x49, 0x4c, 0x00
	.type		$str$6,@object
	.size		$str$6,($str$10 - $str$6)
$str$6:
        /*0024*/ 	.byte	0x54, 0x65, 0x73, 0x74, 0x20, 0x50, 0x41, 0x53, 0x53, 0x3a, 0x20, 0x25, 0x73, 0x0a, 0x00
	.type		$str$10,@object
	.size		$str$10,($str$11 - $str$10)
$str$10:
        /*0033*/ 	.byte	0x50, 0x6f, 0x73, 0x69, 0x74, 0x69, 0x6f, 0x6e, 0x20, 0x25, 0x64, 0x3a, 0x20, 0x25, 0x73, 0x0a
        /*0043*/ 	.byte	0x00
	.type		$str$11,@object
	.size		$str$11,($str$3 - $str$11)
$str$11:
        /*0044*/ 	.byte	0x4f, 0x76, 0x65, 0x72, 0x61, 0x6c, 0x6c, 0x20, 0x74, 0x65, 0x73, 0x74, 0x3a, 0x20, 0x25, 0x73
        /*0054*/ 	.byte	0x0a, 0x00
	.type		$str$3,@object
	.size		$str$3,($str$4 - $str$3)
$str$3:
        /*0056*/ 	.byte	0x3d, 0x3d, 0x3d, 0x20, 0x54, 0x65, 0x73, 0x74, 0x69, 0x6e, 0x67, 0x20, 0x53, 0x68, 0x61, 0x72
        /*0066*/ 	.byte	0x65, 0x64, 0x4c, 0x6f, 0x61, 0x64, 0x4f, 0x70, 0x20, 0x46, 0x75, 0x6e, 0x63, 0x74, 0x69, 0x6f
        /*0076*/ 	.byte	0x6e, 0x20, 0x3d, 0x3d, 0x3d, 0x0a, 0x00
	.type		$str$4,@object
	.size		$str$4,($str$5 - $str$4)
$str$4:
        /*007d*/ 	.byte	0x45, 0x78, 0x70, 0x65, 0x63, 0x74, 0x65, 0x64, 0x3a, 0x20, 0x20, 0x20, 0x30, 0x78, 0x25, 0x30
        /*008d*/ 	.byte	0x38, 0x58, 0x20, 0x30, 0x78, 0x25, 0x30, 0x38, 0x58, 0x20, 0x30, 0x78, 0x25, 0x30, 0x38, 0x58
        /*009d*/ 	.byte	0x20, 0x30, 0x78, 0x25, 0x30, 0x38, 0x58, 0x0a, 0x00
	.type		$str$5,@object
	.size		$str$5,($str$7 - $str$5)
$str$5:
        /*00a6*/ 	.byte	0x4c, 0x6f, 0x61, 0x64, 0x65, 0x64, 0x3a, 0x20, 0x20, 0x20, 0x20, 0x20, 0x30, 0x78, 0x25, 0x30
        /*00b6*/ 	.byte	0x38, 0x58, 0x20, 0x30, 0x78, 0x25, 0x30, 0x38, 0x58, 0x20, 0x30, 0x78, 0x25, 0x30, 0x38, 0x58
        /*00c6*/ 	.byte	0x20, 0x30, 0x78, 0x25, 0x30, 0x38, 0x58, 0x0a, 0x00
	.type		$str$7,@object
	.size		$str$7,($str$2 - $str$7)
$str$7:
        /*00cf*/ 	.byte	0x3d, 0x3d, 0x3d, 0x20, 0x43, 0x6f, 0x6d, 0x70, 0x72, 0x65, 0x68, 0x65, 0x6e, 0x73, 0x69, 0x76
        /*00df*/ 	.byte	0x65, 0x20, 0x53, 0x68, 0x61, 0x72, 0x65, 0x64, 0x4c, 0x6f, 0x61, 0x64, 0x4f, 0x70, 0x20, 0x54
        /*00ef*/ 	.byte	0x65, 0x73, 0x74, 0x20, 0x3d, 0x3d, 0x3d, 0x0a, 0x00
	.type		$str$2,@object
	.size		$str$2,(.L_2 - $str$2)
$str$2:
        /*00f8*/ 	.byte	0x54, 0x68, 0x72, 0x65, 0x61, 0x64, 0x20, 0x25, 0x64, 0x3a, 0x20, 0x50, 0x54, 0x58, 0x3d, 0x30
        /*0108*/ 	.byte	0x78, 0x25, 0x30, 0x34, 0x58, 0x2c, 0x20, 0x53, 0x54, 0x44, 0x3d, 0x30, 0x78, 0x25, 0x30, 0x34
        /*0118*/ 	.byte	0x58, 0x2c, 0x20, 0x50, 0x41, 0x53, 0x53, 0x3d, 0x25, 0x73, 0x0a, 0x00
.L_2:


//--------------------- .nv.shared._Z33test_shared_load_op_comprehensivev --------------------------
	.section	.nv.shared._Z33test_shared_load_op_comprehensivev,"aw",@nobits
	.sectionflags	@""
	.align	16
.nv.shared._Z33test_shared_load_op_comprehensivev:
	.zero		1152


//--------------------- .nv.shared.reserved.0     --------------------------
	.section	.nv.shared.reserved.0,"aw",@nobits
	.weak		__nv_reservedSMEM_offset_0_alias
	.size		__nv_reservedSMEM_offset_0_alias, 0, 64
	.other		__nv_reservedSMEM_offset_0_alias,@"STO_CUDA_RESERVED_SHARED STV_DEFAULT"
__nv_reservedSMEM_offset_0_alias:
	.zero		0
	.zero		64


//--------------------- .nv.shared._Z16test_shared_loadv --------------------------
	.section	.nv.shared._Z16test_shared_loadv,"aw",@nobits
	.sectionflags	@""
	.align	16
.nv.shared._Z16test_shared_loadv:
	.zero		1088


//--------------------- .nv.constant0._Z33test_shared_load_op_comprehensivev --------------------------
	.section	.nv.constant0._Z33test_shared_load_op_comprehensivev,"a",@progbits
	.sectionflags	@""
	.align	4
.nv.constant0._Z33test_shared_load_op_comprehensivev:
	.zero		896


//--------------------- .nv.constant0._Z19test_shared_load_opv --------------------------
	.section	.nv.constant0._Z19test_shared_load_opv,"a",@progbits
	.sectionflags	@""
	.align	4
.nv.constant0._Z19test_shared_load_opv:
	.zero		896


//--------------------- .nv.constant0._Z16test_shared_loadv --------------------------
	.section	.nv.constant0._Z16test_shared_loadv,"a",@progbits
	.sectionflags	@""
	.align	4
.nv.constant0._Z16test_shared_loadv:
	.zero		896


//--------------------- SYMBOLS --------------------------

	.type		.nv.reservedSmem.offset0,@object
	.size		.nv.reservedSmem.offset0,0x4
	.type		.nv.reservedSmem.cap,@object
	.size		.nv.reservedSmem.cap,0x4
	.type		vprintf,@function
